//
// Generated by NVIDIA NVVM Compiler
//
// Compiler Build ID: CL-36424714
// Cuda compilation tools, release 13.0, V13.0.88
// Based on NVVM 20.0.0
//

.version 9.0
.target sm_100
.address_size 64

	// .globl	bilateral_filter_sm
.global .align 4 .u32 FILTER_SIZE = 9;
.global .align 4 .u32 FILTER_HALFSIZE = 4;
// _ZZ19bilateral_filter_smE12sharedPixels has been demoted

.visible .entry bilateral_filter_sm(
	.param .u64 .ptr .align 1 bilateral_filter_sm_param_0,
	.param .u64 .ptr .align 1 bilateral_filter_sm_param_1,
	.param .u32 bilateral_filter_sm_param_2,
	.param .u32 bilateral_filter_sm_param_3
)
{
	.reg .pred 	%p<46>;
	.reg .b16 	%rs<10>;
	.reg .b32 	%r<168>;
	.reg .b32 	%f<245>;
	.reg .b64 	%rd<25>;
	// demoted variable
	.shared .align 4 .b8 _ZZ19bilateral_filter_smE12sharedPixels[6724];
	ld.param.u64 	%rd3, [bilateral_filter_sm_param_0];
	ld.param.u64 	%rd2, [bilateral_filter_sm_param_1];
	ld.param.u32 	%r16, [bilateral_filter_sm_param_2];
	ld.param.u32 	%r17, [bilateral_filter_sm_param_3];
	cvta.to.global.u64 	%rd1, %rd3;
	mov.u32 	%r18, %ctaid.x;
	mov.u32 	%r19, %ntid.x;
	mov.u32 	%r1, %tid.x;
	mad.lo.s32 	%r2, %r18, %r19, %r1;
	mov.u32 	%r20, %ctaid.y;
	mov.u32 	%r21, %ntid.y;
	mov.u32 	%r23, %tid.y;
	mad.lo.s32 	%r4, %r20, %r21, %r23;
	add.s32 	%r5, %r19, -5;
	add.s32 	%r6, %r21, -5;
	setp.le.u32 	%p1, %r1, %r5;
	setp.le.u32 	%p2, %r23, %r6;
	mov.u32 	%r24, _ZZ19bilateral_filter_smE12sharedPixels;
	mad.lo.s32 	%r25, %r1, 164, %r24;
	shl.b32 	%r26, %r23, 2;
	add.s32 	%r27, %r25, %r26;
	add.s32 	%r7, %r27, 1312;
	or.pred  	%p3, %p1, %p2;
	@%p3 bra 	$L__BB0_2;
	add.s32 	%r28, %r2, 4;
	setp.lt.s32 	%p4, %r2, -4;
	setp.lt.s32 	%p5, %r28, %r16;
	add.s32 	%r29, %r16, -1;
	selp.b32 	%r30, %r28, %r29, %p5;
	selp.b32 	%r31, 0, %r30, %p4;
	add.s32 	%r32, %r4, 4;
	setp.lt.s32 	%p6, %r32, %r17;
	add.s32 	%r33, %r17, -1;
	selp.b32 	%r34, %r32, %r33, %p6;
	mad.lo.s32 	%r35, %r34, %r16, %r31;
	cvt.s64.s32 	%rd4, %r35;
	add.s64 	%rd5, %rd1, %rd4;
	ld.global.u8 	%rs1, [%rd5];
	cvt.rn.f32.u16 	%f6, %rs1;
	st.shared.f32 	[%r7+32], %f6;
$L__BB0_2:
	setp.le.u32 	%p7, %r1, %r5;
	setp.gt.u32 	%p8, %r23, 3;
	or.pred  	%p9, %p7, %p8;
	@%p9 bra 	$L__BB0_4;
	add.s32 	%r36, %r2, 4;
	setp.lt.s32 	%p10, %r2, -4;
	setp.lt.s32 	%p11, %r36, %r16;
	add.s32 	%r37, %r16, -1;
	selp.b32 	%r38, %r36, %r37, %p11;
	selp.b32 	%r39, 0, %r38, %p10;
	add.s32 	%r40, %r4, -4;
	setp.lt.u32 	%p12, %r4, 4;
	setp.lt.s32 	%p13, %r40, %r17;
	add.s32 	%r41, %r17, -1;
	selp.b32 	%r42, %r40, %r41, %p13;
	selp.b32 	%r43, 0, %r42, %p12;
	mad.lo.s32 	%r44, %r43, %r16, %r39;
	cvt.s64.s32 	%rd6, %r44;
	add.s64 	%rd7, %rd1, %rd6;
	ld.global.u8 	%rs2, [%rd7];
	cvt.rn.f32.u16 	%f7, %rs2;
	st.shared.f32 	[%r7], %f7;
$L__BB0_4:
	setp.le.u32 	%p14, %r23, %r6;
	setp.gt.u32 	%p15, %r1, 3;
	or.pred  	%p16, %p15, %p14;
	@%p16 bra 	$L__BB0_6;
	add.s32 	%r45, %r2, -4;
	setp.lt.s32 	%p17, %r2, 4;
	setp.lt.s32 	%p18, %r45, %r16;
	add.s32 	%r46, %r16, -1;
	selp.b32 	%r47, %r45, %r46, %p18;
	selp.b32 	%r48, 0, %r47, %p17;
	add.s32 	%r49, %r4, 4;
	setp.lt.s32 	%p19, %r49, %r17;
	add.s32 	%r50, %r17, -1;
	selp.b32 	%r51, %r49, %r50, %p19;
	mad.lo.s32 	%r52, %r51, %r16, %r48;
	cvt.s64.s32 	%rd8, %r52;
	add.s64 	%rd9, %rd1, %rd8;
	ld.global.u8 	%rs3, [%rd9];
	cvt.rn.f32.u16 	%f8, %rs3;
	st.shared.f32 	[%r7+-1280], %f8;
$L__BB0_6:
	or.b32  	%r53, %r1, %r23;
	and.b32  	%r54, %r53, 1020;
	setp.ne.s32 	%p20, %r54, 0;
	@%p20 bra 	$L__BB0_8;
	add.s32 	%r55, %r2, -4;
	setp.lt.s32 	%p21, %r2, 4;
	setp.lt.s32 	%p22, %r55, %r16;
	add.s32 	%r56, %r16, -1;
	selp.b32 	%r57, %r55, %r56, %p22;
	selp.b32 	%r58, 0, %r57, %p21;
	add.s32 	%r59, %r4, -4;
	setp.lt.u32 	%p23, %r4, 4;
	setp.lt.s32 	%p24, %r59, %r17;
	add.s32 	%r60, %r17, -1;
	selp.b32 	%r61, %r59, %r60, %p24;
	selp.b32 	%r62, 0, %r61, %p23;
	mad.lo.s32 	%r63, %r62, %r16, %r58;
	cvt.s64.s32 	%rd10, %r63;
	add.s64 	%rd11, %rd1, %rd10;
	ld.global.u8 	%rs4, [%rd11];
	cvt.rn.f32.u16 	%f9, %rs4;
	st.shared.f32 	[%r7+-1312], %f9;
$L__BB0_8:
	setp.gt.u32 	%p25, %r1, 3;
	@%p25 bra 	$L__BB0_10;
	add.s32 	%r64, %r2, -4;
	setp.lt.s32 	%p26, %r2, 4;
	setp.lt.s32 	%p27, %r64, %r16;
	add.s32 	%r65, %r16, -1;
	selp.b32 	%r66, %r64, %r65, %p27;
	selp.b32 	%r67, 0, %r66, %p26;
	setp.lt.s32 	%p28, %r4, %r17;
	add.s32 	%r68, %r17, -1;
	selp.b32 	%r69, %r4, %r68, %p28;
	mad.lo.s32 	%r70, %r69, %r16, %r67;
	cvt.s64.s32 	%rd12, %r70;
	add.s64 	%rd13, %rd1, %rd12;
	ld.global.u8 	%rs5, [%rd13];
	cvt.rn.f32.u16 	%f10, %rs5;
	st.shared.f32 	[%r7+-1296], %f10;
$L__BB0_10:
	setp.le.u32 	%p29, %r1, %r5;
	@%p29 bra 	$L__BB0_12;
	add.s32 	%r71, %r2, 4;
	setp.lt.s32 	%p30, %r2, -4;
	setp.lt.s32 	%p31, %r71, %r16;
	add.s32 	%r72, %r16, -1;
	selp.b32 	%r73, %r71, %r72, %p31;
	selp.b32 	%r74, 0, %r73, %p30;
	setp.lt.s32 	%p32, %r4, %r17;
	add.s32 	%r75, %r17, -1;
	selp.b32 	%r76, %r4, %r75, %p32;
	mad.lo.s32 	%r77, %r76, %r16, %r74;
	cvt.s64.s32 	%rd14, %r77;
	add.s64 	%rd15, %rd1, %rd14;
	ld.global.u8 	%rs6, [%rd15];
	cvt.rn.f32.u16 	%f11, %rs6;
	st.shared.f32 	[%r7+16], %f11;
$L__BB0_12:
	setp.gt.u32 	%p33, %r23, 3;
	@%p33 bra 	$L__BB0_14;
	setp.lt.s32 	%p34, %r2, 0;
	setp.lt.s32 	%p35, %r2, %r16;
	add.s32 	%r78, %r16, -1;
	selp.b32 	%r79, %r2, %r78, %p35;
	selp.b32 	%r80, 0, %r79, %p34;
	add.s32 	%r81, %r4, -4;
	setp.lt.u32 	%p36, %r4, 4;
	setp.lt.s32 	%p37, %r81, %r17;
	add.s32 	%r82, %r17, -1;
	selp.b32 	%r83, %r81, %r82, %p37;
	selp.b32 	%r84, 0, %r83, %p36;
	mad.lo.s32 	%r85, %r84, %r16, %r80;
	cvt.s64.s32 	%rd16, %r85;
	add.s64 	%rd17, %rd1, %rd16;
	ld.global.u8 	%rs7, [%rd17];
	cvt.rn.f32.u16 	%f12, %rs7;
	st.shared.f32 	[%r7+-656], %f12;
$L__BB0_14:
	setp.le.u32 	%p38, %r23, %r6;
	@%p38 bra 	$L__BB0_16;
	setp.lt.s32 	%p39, %r2, 0;
	setp.lt.s32 	%p40, %r2, %r16;
	add.s32 	%r86, %r16, -1;
	selp.b32 	%r87, %r2, %r86, %p40;
	selp.b32 	%r88, 0, %r87, %p39;
	add.s32 	%r89, %r4, 4;
	setp.lt.s32 	%p41, %r89, %r17;
	add.s32 	%r90, %r17, -1;
	selp.b32 	%r91, %r89, %r90, %p41;
	mad.lo.s32 	%r92, %r91, %r16, %r88;
	cvt.s64.s32 	%rd18, %r92;
	add.s64 	%rd19, %rd1, %rd18;
	ld.global.u8 	%rs8, [%rd19];
	cvt.rn.f32.u16 	%f13, %rs8;
	st.shared.f32 	[%r7+-624], %f13;
$L__BB0_16:
	mad.lo.s32 	%r8, %r16, %r4, %r2;
	cvt.s64.s32 	%rd20, %r8;
	add.s64 	%rd21, %rd1, %rd20;
	ld.global.u8 	%rs9, [%rd21];
	cvt.rn.f32.u16 	%f14, %rs9;
	st.shared.f32 	[%r7+-640], %f14;
	bar.sync 	0;
	setp.ge.s32 	%p42, %r2, %r16;
	setp.ge.s32 	%p43, %r4, %r17;
	or.pred  	%p44, %p42, %p43;
	@%p44 bra 	$L__BB0_20;
	ld.shared.f32 	%f1, [%r7+-1312];
	mad.lo.s32 	%r97, %r1, 164, %r26;
	add.s32 	%r9, %r24, %r97;
	mov.f32 	%f243, 0f00000000;
	mov.b32 	%r167, 16;
	mov.b32 	%r166, 9;
	mov.b32 	%r165, -9;
	mov.f32 	%f244, %f243;
$L__BB0_18:
	add.s32 	%r99, %r165, 5;
	add.s32 	%r100, %r166, -5;
	mul.lo.s32 	%r101, %r100, %r99;
	add.s32 	%r102, %r9, %r167;
	ld.shared.f32 	%f16, [%r102+-16];
	sub.f32 	%f17, %f16, %f1;
	add.s32 	%r103, %r101, -16;
	mul.hi.s32 	%r104, %r103, 1759218605;
	shr.u32 	%r105, %r104, 31;
	shr.s32 	%r106, %r104, 11;
	add.s32 	%r107, %r106, %r105;
	cvt.rn.f32.s32 	%f18, %r107;
	fma.rn.f32 	%f19, %f18, 0f3BBB989D, 0f3F000000;
	cvt.sat.f32.f32 	%f20, %f19;
	mov.f32 	%f21, 0f4B400001;
	mov.f32 	%f22, 0f437C0000;
	fma.rm.f32 	%f23, %f20, %f22, %f21;
	add.f32 	%f24, %f23, 0fCB40007F;
	neg.f32 	%f25, %f24;
	fma.rn.f32 	%f26, %f18, 0f3FB8AA3B, %f25;
	fma.rn.f32 	%f27, %f18, 0f32A57060, %f26;
	mov.b32 	%r108, %f23;
	shl.b32 	%r109, %r108, 23;
	mov.b32 	%f28, %r109;
	ex2.approx.ftz.f32 	%f29, %f27;
	mul.f32 	%f30, %f29, %f28;
	neg.f32 	%f31, %f17;
	mul.f32 	%f32, %f17, %f31;
	div.rn.f32 	%f33, %f32, 0f459C4000;
	cvt.rzi.s32.f32 	%r110, %f33;
	cvt.rn.f32.s32 	%f34, %r110;
	fma.rn.f32 	%f35, %f34, 0f3BBB989D, 0f3F000000;
	cvt.sat.f32.f32 	%f36, %f35;
	fma.rm.f32 	%f37, %f36, %f22, %f21;
	add.f32 	%f38, %f37, 0fCB40007F;
	neg.f32 	%f39, %f38;
	fma.rn.f32 	%f40, %f34, 0f3FB8AA3B, %f39;
	fma.rn.f32 	%f41, %f34, 0f32A57060, %f40;
	mov.b32 	%r111, %f37;
	shl.b32 	%r112, %r111, 23;
	mov.b32 	%f42, %r112;
	ex2.approx.ftz.f32 	%f43, %f41;
	mul.f32 	%f44, %f43, %f42;
	mul.f32 	%f45, %f30, %f16;
	fma.rn.f32 	%f46, %f45, %f44, %f244;
	fma.rn.f32 	%f47, %f30, %f44, %f243;
	ld.shared.f32 	%f48, [%r102+-12];
	sub.f32 	%f49, %f48, %f1;
	add.s32 	%r113, %r101, -9;
	mul.hi.s32 	%r114, %r113, 1759218605;
	shr.u32 	%r115, %r114, 31;
	shr.s32 	%r116, %r114, 11;
	add.s32 	%r117, %r116, %r115;
	cvt.rn.f32.s32 	%f50, %r117;
	fma.rn.f32 	%f51, %f50, 0f3BBB989D, 0f3F000000;
	cvt.sat.f32.f32 	%f52, %f51;
	fma.rm.f32 	%f53, %f52, %f22, %f21;
	add.f32 	%f54, %f53, 0fCB40007F;
	neg.f32 	%f55, %f54;
	fma.rn.f32 	%f56, %f50, 0f3FB8AA3B, %f55;
	fma.rn.f32 	%f57, %f50, 0f32A57060, %f56;
	mov.b32 	%r118, %f53;
	shl.b32 	%r119, %r118, 23;
	mov.b32 	%f58, %r119;
	ex2.approx.ftz.f32 	%f59, %f57;
	mul.f32 	%f60, %f59, %f58;
	neg.f32 	%f61, %f49;
	mul.f32 	%f62, %f49, %f61;
	div.rn.f32 	%f63, %f62, 0f459C4000;
	cvt.rzi.s32.f32 	%r120, %f63;
	cvt.rn.f32.s32 	%f64, %r120;
	fma.rn.f32 	%f65, %f64, 0f3BBB989D, 0f3F000000;
	cvt.sat.f32.f32 	%f66, %f65;
	fma.rm.f32 	%f67, %f66, %f22, %f21;
	add.f32 	%f68, %f67, 0fCB40007F;
	neg.f32 	%f69, %f68;
	fma.rn.f32 	%f70, %f64, 0f3FB8AA3B, %f69;
	fma.rn.f32 	%f71, %f64, 0f32A57060, %f70;
	mov.b32 	%r121, %f67;
	shl.b32 	%r122, %r121, 23;
	mov.b32 	%f72, %r122;
	ex2.approx.ftz.f32 	%f73, %f71;
	mul.f32 	%f74, %f73, %f72;
	mul.f32 	%f75, %f60, %f48;
	fma.rn.f32 	%f76, %f75, %f74, %f46;
	fma.rn.f32 	%f77, %f60, %f74, %f47;
	ld.shared.f32 	%f78, [%r102+-8];
	sub.f32 	%f79, %f78, %f1;
	add.s32 	%r123, %r101, -4;
	mul.hi.s32 	%r124, %r123, 1759218605;
	shr.u32 	%r125, %r124, 31;
	shr.s32 	%r126, %r124, 11;
	add.s32 	%r127, %r126, %r125;
	cvt.rn.f32.s32 	%f80, %r127;
	fma.rn.f32 	%f81, %f80, 0f3BBB989D, 0f3F000000;
	cvt.sat.f32.f32 	%f82, %f81;
	fma.rm.f32 	%f83, %f82, %f22, %f21;
	add.f32 	%f84, %f83, 0fCB40007F;
	neg.f32 	%f85, %f84;
	fma.rn.f32 	%f86, %f80, 0f3FB8AA3B, %f85;
	fma.rn.f32 	%f87, %f80, 0f32A57060, %f86;
	mov.b32 	%r128, %f83;
	shl.b32 	%r129, %r128, 23;
	mov.b32 	%f88, %r129;
	ex2.approx.ftz.f32 	%f89, %f87;
	mul.f32 	%f90, %f89, %f88;
	neg.f32 	%f91, %f79;
	mul.f32 	%f92, %f79, %f91;
	div.rn.f32 	%f93, %f92, 0f459C4000;
	cvt.rzi.s32.f32 	%r130, %f93;
	cvt.rn.f32.s32 	%f94, %r130;
	fma.rn.f32 	%f95, %f94, 0f3BBB989D, 0f3F000000;
	cvt.sat.f32.f32 	%f96, %f95;
	fma.rm.f32 	%f97, %f96, %f22, %f21;
	add.f32 	%f98, %f97, 0fCB40007F;
	neg.f32 	%f99, %f98;
	fma.rn.f32 	%f100, %f94, 0f3FB8AA3B, %f99;
	fma.rn.f32 	%f101, %f94, 0f32A57060, %f100;
	mov.b32 	%r131, %f97;
	shl.b32 	%r132, %r131, 23;
	mov.b32 	%f102, %r132;
	ex2.approx.ftz.f32 	%f103, %f101;
	mul.f32 	%f104, %f103, %f102;
	mul.f32 	%f105, %f90, %f78;
	fma.rn.f32 	%f106, %f105, %f104, %f76;
	fma.rn.f32 	%f107, %f90, %f104, %f77;
	ld.shared.f32 	%f108, [%r102+-4];
	sub.f32 	%f109, %f108, %f1;
	add.s32 	%r133, %r101, -1;
	mul.hi.s32 	%r134, %r133, 1759218605;
	shr.u32 	%r135, %r134, 31;
	shr.s32 	%r136, %r134, 11;
	add.s32 	%r137, %r136, %r135;
	cvt.rn.f32.s32 	%f110, %r137;
	fma.rn.f32 	%f111, %f110, 0f3BBB989D, 0f3F000000;
	cvt.sat.f32.f32 	%f112, %f111;
	fma.rm.f32 	%f113, %f112, %f22, %f21;
	add.f32 	%f114, %f113, 0fCB40007F;
	neg.f32 	%f115, %f114;
	fma.rn.f32 	%f116, %f110, 0f3FB8AA3B, %f115;
	fma.rn.f32 	%f117, %f110, 0f32A57060, %f116;
	mov.b32 	%r138, %f113;
	shl.b32 	%r139, %r138, 23;
	mov.b32 	%f118, %r139;
	ex2.approx.ftz.f32 	%f119, %f117;
	mul.f32 	%f120, %f119, %f118;
	neg.f32 	%f121, %f109;
	mul.f32 	%f122, %f109, %f121;
	div.rn.f32 	%f123, %f122, 0f459C4000;
	cvt.rzi.s32.f32 	%r140, %f123;
	cvt.rn.f32.s32 	%f124, %r140;
	fma.rn.f32 	%f125, %f124, 0f3BBB989D, 0f3F000000;
	cvt.sat.f32.f32 	%f126, %f125;
	fma.rm.f32 	%f127, %f126, %f22, %f21;
	add.f32 	%f128, %f127, 0fCB40007F;
	neg.f32 	%f129, %f128;
	fma.rn.f32 	%f130, %f124, 0f3FB8AA3B, %f129;
	fma.rn.f32 	%f131, %f124, 0f32A57060, %f130;
	mov.b32 	%r141, %f127;
	shl.b32 	%r142, %r141, 23;
	mov.b32 	%f132, %r142;
	ex2.approx.ftz.f32 	%f133, %f131;
	mul.f32 	%f134, %f133, %f132;
	mul.f32 	%f135, %f120, %f108;
	fma.rn.f32 	%f136, %f135, %f134, %f106;
	fma.rn.f32 	%f137, %f120, %f134, %f107;
	ld.shared.f32 	%f138, [%r102];
	sub.f32 	%f139, %f138, %f1;
	mul.hi.s32 	%r143, %r101, 1759218605;
	shr.u32 	%r144, %r143, 31;
	shr.s32 	%r145, %r143, 11;
	add.s32 	%r146, %r145, %r144;
	cvt.rn.f32.s32 	%f140, %r146;
	fma.rn.f32 	%f141, %f140, 0f3BBB989D, 0f3F000000;
	cvt.sat.f32.f32 	%f142, %f141;
	fma.rm.f32 	%f143, %f142, %f22, %f21;
	add.f32 	%f144, %f143, 0fCB40007F;
	neg.f32 	%f145, %f144;
	fma.rn.f32 	%f146, %f140, 0f3FB8AA3B, %f145;
	fma.rn.f32 	%f147, %f140, 0f32A57060, %f146;
	mov.b32 	%r147, %f143;
	shl.b32 	%r148, %r147, 23;
	mov.b32 	%f148, %r148;
	ex2.approx.ftz.f32 	%f149, %f147;
	mul.f32 	%f150, %f149, %f148;
	neg.f32 	%f151, %f139;
	mul.f32 	%f152, %f139, %f151;
	div.rn.f32 	%f153, %f152, 0f459C4000;
	cvt.rzi.s32.f32 	%r149, %f153;
	cvt.rn.f32.s32 	%f154, %r149;
	fma.rn.f32 	%f155, %f154, 0f3BBB989D, 0f3F000000;
	cvt.sat.f32.f32 	%f156, %f155;
	fma.rm.f32 	%f157, %f156, %f22, %f21;
	add.f32 	%f158, %f157, 0fCB40007F;
	neg.f32 	%f159, %f158;
	fma.rn.f32 	%f160, %f154, 0f3FB8AA3B, %f159;
	fma.rn.f32 	%f161, %f154, 0f32A57060, %f160;
	mov.b32 	%r150, %f157;
	shl.b32 	%r151, %r150, 23;
	mov.b32 	%f162, %r151;
	ex2.approx.ftz.f32 	%f163, %f161;
	mul.f32 	%f164, %f163, %f162;
	mul.f32 	%f165, %f150, %f138;
	fma.rn.f32 	%f166, %f165, %f164, %f136;
	fma.rn.f32 	%f167, %f150, %f164, %f137;
	ld.shared.f32 	%f168, [%r102+4];
	sub.f32 	%f169, %f168, %f1;
	neg.f32 	%f170, %f169;
	mul.f32 	%f171, %f169, %f170;
	div.rn.f32 	%f172, %f171, 0f459C4000;
	cvt.rzi.s32.f32 	%r152, %f172;
	cvt.rn.f32.s32 	%f173, %r152;
	fma.rn.f32 	%f174, %f173, 0f3BBB989D, 0f3F000000;
	cvt.sat.f32.f32 	%f175, %f174;
	fma.rm.f32 	%f176, %f175, %f22, %f21;
	add.f32 	%f177, %f176, 0fCB40007F;
	neg.f32 	%f178, %f177;
	fma.rn.f32 	%f179, %f173, 0f3FB8AA3B, %f178;
	fma.rn.f32 	%f180, %f173, 0f32A57060, %f179;
	mov.b32 	%r153, %f176;
	shl.b32 	%r154, %r153, 23;
	mov.b32 	%f181, %r154;
	ex2.approx.ftz.f32 	%f182, %f180;
	mul.f32 	%f183, %f182, %f181;
	mul.f32 	%f184, %f120, %f168;
	fma.rn.f32 	%f185, %f184, %f183, %f166;
	fma.rn.f32 	%f186, %f120, %f183, %f167;
	ld.shared.f32 	%f187, [%r102+8];
	sub.f32 	%f188, %f187, %f1;
	neg.f32 	%f189, %f188;
	mul.f32 	%f190, %f188, %f189;
	div.rn.f32 	%f191, %f190, 0f459C4000;
	cvt.rzi.s32.f32 	%r155, %f191;
	cvt.rn.f32.s32 	%f192, %r155;
	fma.rn.f32 	%f193, %f192, 0f3BBB989D, 0f3F000000;
	cvt.sat.f32.f32 	%f194, %f193;
	fma.rm.f32 	%f195, %f194, %f22, %f21;
	add.f32 	%f196, %f195, 0fCB40007F;
	neg.f32 	%f197, %f196;
	fma.rn.f32 	%f198, %f192, 0f3FB8AA3B, %f197;
	fma.rn.f32 	%f199, %f192, 0f32A57060, %f198;
	mov.b32 	%r156, %f195;
	shl.b32 	%r157, %r156, 23;
	mov.b32 	%f200, %r157;
	ex2.approx.ftz.f32 	%f201, %f199;
	mul.f32 	%f202, %f201, %f200;
	mul.f32 	%f203, %f90, %f187;
	fma.rn.f32 	%f204, %f203, %f202, %f185;
	fma.rn.f32 	%f205, %f90, %f202, %f186;
	ld.shared.f32 	%f206, [%r102+12];
	sub.f32 	%f207, %f206, %f1;
	neg.f32 	%f208, %f207;
	mul.f32 	%f209, %f207, %f208;
	div.rn.f32 	%f210, %f209, 0f459C4000;
	cvt.rzi.s32.f32 	%r158, %f210;
	cvt.rn.f32.s32 	%f211, %r158;
	fma.rn.f32 	%f212, %f211, 0f3BBB989D, 0f3F000000;
	cvt.sat.f32.f32 	%f213, %f212;
	fma.rm.f32 	%f214, %f213, %f22, %f21;
	add.f32 	%f215, %f214, 0fCB40007F;
	neg.f32 	%f216, %f215;
	fma.rn.f32 	%f217, %f211, 0f3FB8AA3B, %f216;
	fma.rn.f32 	%f218, %f211, 0f32A57060, %f217;
	mov.b32 	%r159, %f214;
	shl.b32 	%r160, %r159, 23;
	mov.b32 	%f219, %r160;
	ex2.approx.ftz.f32 	%f220, %f218;
	mul.f32 	%f221, %f220, %f219;
	mul.f32 	%f222, %f60, %f206;
	fma.rn.f32 	%f223, %f222, %f221, %f204;
	fma.rn.f32 	%f224, %f60, %f221, %f205;
	ld.shared.f32 	%f225, [%r102+16];
	sub.f32 	%f226, %f225, %f1;
	neg.f32 	%f227, %f226;
	mul.f32 	%f228, %f226, %f227;
	div.rn.f32 	%f229, %f228, 0f459C4000;
	cvt.rzi.s32.f32 	%r161, %f229;
	cvt.rn.f32.s32 	%f230, %r161;
	fma.rn.f32 	%f231, %f230, 0f3BBB989D, 0f3F000000;
	cvt.sat.f32.f32 	%f232, %f231;
	fma.rm.f32 	%f233, %f232, %f22, %f21;
	add.f32 	%f234, %f233, 0fCB40007F;
	neg.f32 	%f235, %f234;
	fma.rn.f32 	%f236, %f230, 0f3FB8AA3B, %f235;
	fma.rn.f32 	%f237, %f230, 0f32A57060, %f236;
	mov.b32 	%r162, %f233;
	shl.b32 	%r163, %r162, 23;
	mov.b32 	%f238, %r163;
	ex2.approx.ftz.f32 	%f239, %f237;
	mul.f32 	%f240, %f239, %f238;
	mul.f32 	%f241, %f30, %f225;
	fma.rn.f32 	%f244, %f241, %f240, %f223;
	fma.rn.f32 	%f243, %f30, %f240, %f224;
	add.s32 	%r167, %r167, 164;
	add.s32 	%r166, %r166, -1;
	add.s32 	%r165, %r165, 1;
	setp.ne.s32 	%p45, %r167, 1492;
	@%p45 bra 	$L__BB0_18;
	div.rn.f32 	%f242, %f244, %f243;
	cvt.rzi.u32.f32 	%r164, %f242;
	cvta.to.global.u64 	%rd23, %rd2;
	add.s64 	%rd24, %rd23, %rd20;
	st.global.u8 	[%rd24], %r164;
$L__BB0_20:
	ret;

}
	// .globl	bilateral_filter_2d
.visible .entry bilateral_filter_2d(
	.param .u64 .ptr .align 1 bilateral_filter_2d_param_0,
	.param .u64 .ptr .align 1 bilateral_filter_2d_param_1,
	.param .u32 bilateral_filter_2d_param_2,
	.param .u32 bilateral_filter_2d_param_3
)
{
	.reg .pred 	%p<10>;
	.reg .b16 	%rs<3>;
	.reg .b32 	%r<74>;
	.reg .b32 	%f<73>;
	.reg .b64 	%rd<13>;

	ld.param.u64 	%rd3, [bilateral_filter_2d_param_0];
	ld.param.u64 	%rd2, [bilateral_filter_2d_param_1];
	ld.param.u32 	%r17, [bilateral_filter_2d_param_2];
	ld.param.u32 	%r19, [bilateral_filter_2d_param_3];
	cvta.to.global.u64 	%rd1, %rd3;
	mov.u32 	%r20, %ctaid.x;
	mov.u32 	%r21, %ntid.x;
	mov.u32 	%r22, %tid.x;
	mad.lo.s32 	%r1, %r20, %r21, %r22;
	mov.u32 	%r23, %ctaid.y;
	mov.u32 	%r24, %ntid.y;
	mov.u32 	%r25, %tid.y;
	mad.lo.s32 	%r26, %r23, %r24, %r25;
	setp.ge.s32 	%p1, %r1, %r17;
	setp.ge.s32 	%p2, %r26, %r19;
	or.pred  	%p3, %p1, %p2;
	@%p3 bra 	$L__BB1_7;
	mad.lo.s32 	%r3, %r17, %r26, %r1;
	cvt.s64.s32 	%rd4, %r3;
	add.s64 	%rd5, %rd1, %rd4;
	ld.global.u8 	%r4, [%rd5];
	add.s32 	%r5, %r19, 3;
	mov.f32 	%f71, 0f00000000;
	mov.b32 	%r70, -4;
	mov.f32 	%f72, %f71;
$L__BB1_2:
	add.s32 	%r29, %r70, %r26;
	abs.s32 	%r7, %r29;
	not.b32 	%r30, %r70;
	add.s32 	%r8, %r17, %r30;
	mul.lo.s32 	%r9, %r70, %r70;
	mov.b32 	%r73, -4;
	mov.u32 	%r71, %r1;
	mov.u32 	%r72, %r5;
$L__BB1_3:
	setp.lt.s32 	%p4, %r7, %r19;
	add.s32 	%r31, %r71, -4;
	abs.s32 	%r32, %r31;
	setp.lt.s32 	%p5, %r32, %r17;
	selp.b32 	%r33, %r32, %r8, %p5;
	selp.b32 	%r34, %r7, %r72, %p4;
	mad.lo.s32 	%r35, %r34, %r17, %r33;
	cvt.s64.s32 	%rd6, %r35;
	add.s64 	%rd7, %rd1, %rd6;
	ld.global.u8 	%rs1, [%rd7];
	cvt.u32.u16 	%r36, %rs1;
	sub.s32 	%r37, %r36, %r4;
	cvt.rn.f32.s32 	%f10, %r37;
	mad.lo.s32 	%r38, %r73, %r73, %r9;
	mul.hi.s32 	%r39, %r38, -1759218605;
	shr.u32 	%r40, %r39, 31;
	shr.s32 	%r41, %r39, 11;
	add.s32 	%r42, %r41, %r40;
	cvt.rn.f32.s32 	%f11, %r42;
	fma.rn.f32 	%f12, %f11, 0f3BBB989D, 0f3F000000;
	cvt.sat.f32.f32 	%f13, %f12;
	mov.f32 	%f14, 0f4B400001;
	mov.f32 	%f15, 0f437C0000;
	fma.rm.f32 	%f16, %f13, %f15, %f14;
	add.f32 	%f17, %f16, 0fCB40007F;
	neg.f32 	%f18, %f17;
	fma.rn.f32 	%f19, %f11, 0f3FB8AA3B, %f18;
	fma.rn.f32 	%f20, %f11, 0f32A57060, %f19;
	mov.b32 	%r43, %f16;
	shl.b32 	%r44, %r43, 23;
	mov.b32 	%f21, %r44;
	ex2.approx.ftz.f32 	%f22, %f20;
	mul.f32 	%f23, %f22, %f21;
	mul.f32 	%f24, %f10, %f10;
	div.rn.f32 	%f25, %f24, 0fC59C4000;
	cvt.rzi.s32.f32 	%r45, %f25;
	cvt.rn.f32.s32 	%f26, %r45;
	fma.rn.f32 	%f27, %f26, 0f3BBB989D, 0f3F000000;
	cvt.sat.f32.f32 	%f28, %f27;
	fma.rm.f32 	%f29, %f28, %f15, %f14;
	add.f32 	%f30, %f29, 0fCB40007F;
	neg.f32 	%f31, %f30;
	fma.rn.f32 	%f32, %f26, 0f3FB8AA3B, %f31;
	fma.rn.f32 	%f33, %f26, 0f32A57060, %f32;
	mov.b32 	%r46, %f29;
	shl.b32 	%r47, %r46, 23;
	mov.b32 	%f34, %r47;
	ex2.approx.ftz.f32 	%f35, %f33;
	mul.f32 	%f36, %f35, %f34;
	cvt.rn.f32.u16 	%f37, %rs1;
	mul.f32 	%f38, %f23, %f37;
	fma.rn.f32 	%f72, %f38, %f36, %f72;
	fma.rn.f32 	%f71, %f23, %f36, %f71;
	setp.eq.s32 	%p6, %r73, 4;
	@%p6 bra 	$L__BB1_5;
	mad.lo.s32 	%r48, %r73, %r73, %r73;
	add.s32 	%r49, %r73, %r48;
	add.s32 	%r50, %r71, -3;
	abs.s32 	%r51, %r50;
	setp.lt.s32 	%p8, %r51, %r17;
	selp.b32 	%r52, %r51, %r8, %p8;
	add.s32 	%r53, %r72, -1;
	selp.b32 	%r54, %r7, %r53, %p4;
	mad.lo.s32 	%r55, %r54, %r17, %r52;
	cvt.s64.s32 	%rd8, %r55;
	add.s64 	%rd9, %rd1, %rd8;
	ld.global.u8 	%rs2, [%rd9];
	cvt.u32.u16 	%r56, %rs2;
	sub.s32 	%r57, %r56, %r4;
	cvt.rn.f32.s32 	%f39, %r57;
	add.s32 	%r58, %r49, %r9;
	add.s32 	%r59, %r58, 1;
	mul.hi.s32 	%r60, %r59, -1759218605;
	shr.u32 	%r61, %r60, 31;
	shr.s32 	%r62, %r60, 11;
	add.s32 	%r63, %r62, %r61;
	cvt.rn.f32.s32 	%f40, %r63;
	fma.rn.f32 	%f41, %f40, 0f3BBB989D, 0f3F000000;
	cvt.sat.f32.f32 	%f42, %f41;
	mov.f32 	%f43, 0f4B400001;
	mov.f32 	%f44, 0f437C0000;
	fma.rm.f32 	%f45, %f42, %f44, %f43;
	add.f32 	%f46, %f45, 0fCB40007F;
	neg.f32 	%f47, %f46;
	fma.rn.f32 	%f48, %f40, 0f3FB8AA3B, %f47;
	fma.rn.f32 	%f49, %f40, 0f32A57060, %f48;
	mov.b32 	%r64, %f45;
	shl.b32 	%r65, %r64, 23;
	mov.b32 	%f50, %r65;
	ex2.approx.ftz.f32 	%f51, %f49;
	mul.f32 	%f52, %f51, %f50;
	mul.f32 	%f53, %f39, %f39;
	div.rn.f32 	%f54, %f53, 0fC59C4000;
	cvt.rzi.s32.f32 	%r66, %f54;
	cvt.rn.f32.s32 	%f55, %r66;
	fma.rn.f32 	%f56, %f55, 0f3BBB989D, 0f3F000000;
	cvt.sat.f32.f32 	%f57, %f56;
	fma.rm.f32 	%f58, %f57, %f44, %f43;
	add.f32 	%f59, %f58, 0fCB40007F;
	neg.f32 	%f60, %f59;
	fma.rn.f32 	%f61, %f55, 0f3FB8AA3B, %f60;
	fma.rn.f32 	%f62, %f55, 0f32A57060, %f61;
	mov.b32 	%r67, %f58;
	shl.b32 	%r68, %r67, 23;
	mov.b32 	%f63, %r68;
	ex2.approx.ftz.f32 	%f64, %f62;
	mul.f32 	%f65, %f64, %f63;
	cvt.rn.f32.u16 	%f66, %rs2;
	mul.f32 	%f67, %f52, %f66;
	fma.rn.f32 	%f72, %f67, %f65, %f72;
	fma.rn.f32 	%f71, %f52, %f65, %f71;
	add.s32 	%r73, %r73, 2;
	add.s32 	%r72, %r72, -2;
	add.s32 	%r71, %r71, 2;
	bra.uni 	$L__BB1_3;
$L__BB1_5:
	add.s32 	%r70, %r70, 1;
	setp.ne.s32 	%p9, %r70, 5;
	@%p9 bra 	$L__BB1_2;
	div.rn.f32 	%f68, %f72, %f71;
	cvt.rzi.u32.f32 	%r69, %f68;
	cvta.to.global.u64 	%rd11, %rd2;
	add.s64 	%rd12, %rd11, %rd4;
	st.global.u8 	[%rd12], %r69;
$L__BB1_7:
	ret;

}
	// .globl	bilateral_filter_2d_unoptimized
.visible .entry bilateral_filter_2d_unoptimized(
	.param .u64 .ptr .align 1 bilateral_filter_2d_unoptimized_param_0,
	.param .u64 .ptr .align 1 bilateral_filter_2d_unoptimized_param_1,
	.param .u32 bilateral_filter_2d_unoptimized_param_2,
	.param .u32 bilateral_filter_2d_unoptimized_param_3
)
{
	.reg .pred 	%p<19>;
	.reg .b16 	%rs<3>;
	.reg .b32 	%r<68>;
	.reg .b32 	%f<81>;
	.reg .b64 	%rd<16>;

	ld.param.u64 	%rd6, [bilateral_filter_2d_unoptimized_param_0];
	ld.param.u64 	%rd5, [bilateral_filter_2d_unoptimized_param_1];
	ld.param.u32 	%r17, [bilateral_filter_2d_unoptimized_param_2];
	ld.param.u32 	%r19, [bilateral_filter_2d_unoptimized_param_3];
	cvta.to.global.u64 	%rd1, %rd6;
	mov.u32 	%r20, %ctaid.x;
	mov.u32 	%r21, %ntid.x;
	mov.u32 	%r22, %tid.x;
	mad.lo.s32 	%r1, %r20, %r21, %r22;
	mov.u32 	%r23, %ctaid.y;
	mov.u32 	%r24, %ntid.y;
	mov.u32 	%r25, %tid.y;
	mad.lo.s32 	%r26, %r23, %r24, %r25;
	setp.ge.s32 	%p2, %r1, %r17;
	setp.ge.s32 	%p3, %r26, %r19;
	or.pred  	%p4, %p2, %p3;
	@%p4 bra 	$L__BB2_11;
	mad.lo.s32 	%r3, %r17, %r26, %r1;
	cvt.s64.s32 	%rd7, %r3;
	add.s64 	%rd2, %rd1, %rd7;
	add.s64 	%rd3, %rd1, 1;
	add.s32 	%r4, %r1, -4;
	mov.f32 	%f78, 0f00000000;
	mov.b32 	%r63, -4;
	mov.f32 	%f77, %f78;
$L__BB2_2:
	add.s32 	%r29, %r63, %r26;
	setp.gt.s32 	%p5, %r29, -1;
	setp.lt.s32 	%p6, %r29, %r19;
	and.pred  	%p1, %p5, %p6;
	mul.lo.s32 	%r30, %r29, %r17;
	mul.lo.s32 	%r6, %r63, %r63;
	cvt.s64.s32 	%rd8, %r30;
	add.s64 	%rd4, %rd3, %rd8;
	add.s32 	%r64, %r4, %r30;
	mov.b32 	%r67, -4;
	mov.u32 	%r65, %r4;
	mov.u32 	%r66, %r1;
$L__BB2_3:
	add.s32 	%r31, %r66, -4;
	setp.gt.s32 	%p7, %r31, -1;
	setp.lt.s32 	%p8, %r31, %r17;
	and.pred  	%p9, %p7, %p8;
	and.pred  	%p10, %p9, %p1;
	not.pred 	%p11, %p10;
	@%p11 bra 	$L__BB2_5;
	cvt.s64.s32 	%rd9, %r64;
	add.s64 	%rd10, %rd1, %rd9;
	ld.global.u8 	%rs1, [%rd10];
	cvt.u32.u16 	%r32, %rs1;
	ld.global.u8 	%r33, [%rd2];
	sub.s32 	%r34, %r32, %r33;
	cvt.rn.f32.s32 	%f14, %r34;
	mad.lo.s32 	%r35, %r67, %r67, %r6;
	mul.hi.s32 	%r36, %r35, -1759218605;
	shr.u32 	%r37, %r36, 31;
	shr.s32 	%r38, %r36, 11;
	add.s32 	%r39, %r38, %r37;
	cvt.rn.f32.s32 	%f15, %r39;
	fma.rn.f32 	%f16, %f15, 0f3BBB989D, 0f3F000000;
	cvt.sat.f32.f32 	%f17, %f16;
	mov.f32 	%f18, 0f4B400001;
	mov.f32 	%f19, 0f437C0000;
	fma.rm.f32 	%f20, %f17, %f19, %f18;
	add.f32 	%f21, %f20, 0fCB40007F;
	neg.f32 	%f22, %f21;
	fma.rn.f32 	%f23, %f15, 0f3FB8AA3B, %f22;
	fma.rn.f32 	%f24, %f15, 0f32A57060, %f23;
	mov.b32 	%r40, %f20;
	shl.b32 	%r41, %r40, 23;
	mov.b32 	%f25, %r41;
	ex2.approx.ftz.f32 	%f26, %f24;
	mul.f32 	%f27, %f26, %f25;
	mul.f32 	%f28, %f14, %f14;
	div.rn.f32 	%f29, %f28, 0fC59C4000;
	cvt.rzi.s32.f32 	%r42, %f29;
	cvt.rn.f32.s32 	%f30, %r42;
	fma.rn.f32 	%f31, %f30, 0f3BBB989D, 0f3F000000;
	cvt.sat.f32.f32 	%f32, %f31;
	fma.rm.f32 	%f33, %f32, %f19, %f18;
	add.f32 	%f34, %f33, 0fCB40007F;
	neg.f32 	%f35, %f34;
	fma.rn.f32 	%f36, %f30, 0f3FB8AA3B, %f35;
	fma.rn.f32 	%f37, %f30, 0f32A57060, %f36;
	mov.b32 	%r43, %f33;
	shl.b32 	%r44, %r43, 23;
	mov.b32 	%f38, %r44;
	ex2.approx.ftz.f32 	%f39, %f37;
	mul.f32 	%f40, %f39, %f38;
	cvt.rn.f32.u16 	%f41, %rs1;
	mul.f32 	%f42, %f27, %f41;
	fma.rn.f32 	%f77, %f42, %f40, %f77;
	fma.rn.f32 	%f78, %f27, %f40, %f78;
$L__BB2_5:
	setp.eq.s32 	%p12, %r67, 4;
	@%p12 bra 	$L__BB2_9;
	add.s32 	%r45, %r66, -3;
	setp.gt.s32 	%p13, %r45, -1;
	setp.lt.s32 	%p14, %r45, %r17;
	and.pred  	%p15, %p13, %p14;
	and.pred  	%p16, %p15, %p1;
	not.pred 	%p17, %p16;
	@%p17 bra 	$L__BB2_8;
	mad.lo.s32 	%r46, %r67, %r67, %r67;
	add.s32 	%r47, %r67, %r46;
	cvt.s64.s32 	%rd11, %r65;
	add.s64 	%rd12, %rd4, %rd11;
	ld.global.u8 	%rs2, [%rd12];
	cvt.u32.u16 	%r48, %rs2;
	ld.global.u8 	%r49, [%rd2];
	sub.s32 	%r50, %r48, %r49;
	cvt.rn.f32.s32 	%f43, %r50;
	add.s32 	%r51, %r47, %r6;
	add.s32 	%r52, %r51, 1;
	mul.hi.s32 	%r53, %r52, -1759218605;
	shr.u32 	%r54, %r53, 31;
	shr.s32 	%r55, %r53, 11;
	add.s32 	%r56, %r55, %r54;
	cvt.rn.f32.s32 	%f44, %r56;
	fma.rn.f32 	%f45, %f44, 0f3BBB989D, 0f3F000000;
	cvt.sat.f32.f32 	%f46, %f45;
	mov.f32 	%f47, 0f4B400001;
	mov.f32 	%f48, 0f437C0000;
	fma.rm.f32 	%f49, %f46, %f48, %f47;
	add.f32 	%f50, %f49, 0fCB40007F;
	neg.f32 	%f51, %f50;
	fma.rn.f32 	%f52, %f44, 0f3FB8AA3B, %f51;
	fma.rn.f32 	%f53, %f44, 0f32A57060, %f52;
	mov.b32 	%r57, %f49;
	shl.b32 	%r58, %r57, 23;
	mov.b32 	%f54, %r58;
	ex2.approx.ftz.f32 	%f55, %f53;
	mul.f32 	%f56, %f55, %f54;
	mul.f32 	%f57, %f43, %f43;
	div.rn.f32 	%f58, %f57, 0fC59C4000;
	cvt.rzi.s32.f32 	%r59, %f58;
	cvt.rn.f32.s32 	%f59, %r59;
	fma.rn.f32 	%f60, %f59, 0f3BBB989D, 0f3F000000;
	cvt.sat.f32.f32 	%f61, %f60;
	fma.rm.f32 	%f62, %f61, %f48, %f47;
	add.f32 	%f63, %f62, 0fCB40007F;
	neg.f32 	%f64, %f63;
	fma.rn.f32 	%f65, %f59, 0f3FB8AA3B, %f64;
	fma.rn.f32 	%f66, %f59, 0f32A57060, %f65;
	mov.b32 	%r60, %f62;
	shl.b32 	%r61, %r60, 23;
	mov.b32 	%f67, %r61;
	ex2.approx.ftz.f32 	%f68, %f66;
	mul.f32 	%f69, %f68, %f67;
	cvt.rn.f32.u16 	%f70, %rs2;
	mul.f32 	%f71, %f56, %f70;
	fma.rn.f32 	%f77, %f71, %f69, %f77;
	fma.rn.f32 	%f78, %f56, %f69, %f78;
$L__BB2_8:
	add.s32 	%r67, %r67, 2;
	add.s32 	%r66, %r66, 2;
	add.s32 	%r65, %r65, 2;
	add.s32 	%r64, %r64, 2;
	bra.uni 	$L__BB2_3;
$L__BB2_9:
	add.s32 	%r63, %r63, 1;
	setp.ne.s32 	%p18, %r63, 5;
	@%p18 bra 	$L__BB2_2;
	cvt.s64.s32 	%rd13, %r3;
	div.rn.f32 	%f72, %f77, %f78;
	cvt.rzi.u32.f32 	%r62, %f72;
	cvta.to.global.u64 	%rd14, %rd5;
	add.s64 	%rd15, %rd14, %rd13;
	st.global.u8 	[%rd15], %r62;
$L__BB2_11:
	ret;

}


// ===== COMPILED SASS (sm_100) =====

	.target	sm_100

	.elftype	@"ET_EXEC"


//--------------------- .note.nv.tkinfo           --------------------------
	.section	.note.nv.tkinfo,"",@"SHT_NOTE"
	.sectionflags	@"SHF_NOTE_NV_TKINFO"
	.tkinfo
        /*0018*/ 	.word	0x00000002
        /*0030*/ 	.string	""
        /*0030*/ 	.string	"ptxas"
        /*0030*/ 	.string	"Cuda compilation tools, release 13.0, V13.0.88"
        /*0030*/ 	.string	"Build cuda_13.0.r13.0/compiler.36424714_0"
        /*0030*/ 	.string	"-arch sm_100 -m 64 "



//--------------------- .note.nv.cuinfo           --------------------------
	.section	.note.nv.cuinfo,"",@"SHT_NOTE"
	.sectionflags	@"SHF_NOTE_NV_CUINFO"
        /*0018*/ 	.short	0x0002
        /*001a*/ 	.short	0x0064
        /*001c*/ 	.short	0x0082
	.zero		2


//--------------------- .nv.info                  --------------------------
	.section	.nv.info,"",@"SHT_CUDA_INFO"
	.align	4


	//----- nvinfo : EIATTR_REGCOUNT
	.align		4
        /*0000*/ 	.byte	0x04, 0x2f
        /*0002*/ 	.short	(.L_3 - .L_2)
	.align		4
.L_2:
        /*0004*/ 	.word	index@(bilateral_filter_sm)
        /*0008*/ 	.word	0x00000020


	//----- nvinfo : EIATTR_FRAME_SIZE
	.align		4
.L_3:
        /*000c*/ 	.byte	0x04, 0x11
        /*000e*/ 	.short	(.L_5 - .L_4)
	.align		4
.L_4:
        /*0010*/ 	.word	index@($__internal_2_$__cuda_sm3x_div_rn_noftz_f32_slowpath)
        /*0014*/ 	.word	0x00000000


	//----- nvinfo : EIATTR_FRAME_SIZE
	.align		4
.L_5:
        /*0018*/ 	.byte	0x04, 0x11
        /*001a*/ 	.short	(.L_7 - .L_6)
	.align		4
.L_6:
        /*001c*/ 	.word	index@(bilateral_filter_sm)
        /*0020*/ 	.word	0x00000000


	//----- nvinfo : EIATTR_REGCOUNT
	.align		4
.L_7:
        /*0024*/ 	.byte	0x04, 0x2f
        /*0026*/ 	.short	(.L_9 - .L_8)
	.align		4
.L_8:
        /*0028*/ 	.word	index@(bilateral_filter_2d)
        /*002c*/ 	.word	0x00000019


	//----- nvinfo : EIATTR_FRAME_SIZE
	.align		4
.L_9:
        /*0030*/ 	.byte	0x04, 0x11
        /*0032*/ 	.short	(.L_11 - .L_10)
	.align		4
.L_10:
        /*0034*/ 	.word	index@($__internal_1_$__cuda_sm3x_div_rn_noftz_f32_slowpath)
        /*0038*/ 	.word	0x00000000


	//----- nvinfo : EIATTR_FRAME_SIZE
	.align		4
.L_11:
        /*003c*/ 	.byte	0x04, 0x11
        /*003e*/ 	.short	(.L_13 - .L_12)
	.align		4
.L_12:
        /*0040*/ 	.word	index@(bilateral_filter_2d)
        /*0044*/ 	.word	0x00000000


	//----- nvinfo : EIATTR_REGCOUNT
	.align		4
.L_13:
        /*0048*/ 	.byte	0x04, 0x2f
        /*004a*/ 	.short	(.L_15 - .L_14)
	.align		4
.L_14:
        /*004c*/ 	.word	index@(bilateral_filter_2d_unoptimized)
        /*0050*/ 	.word	0x0000001c


	//----- nvinfo : EIATTR_FRAME_SIZE
	.align		4
.L_15:
        /*0054*/ 	.byte	0x04, 0x11
        /*0056*/ 	.short	(.L_17 - .L_16)
	.align		4
.L_16:
        /*0058*/ 	.word	index@($__internal_0_$__cuda_sm3x_div_rn_noftz_f32_slowpath)
        /*005c*/ 	.word	0x00000000


	//----- nvinfo : EIATTR_FRAME_SIZE
	.align		4
.L_17:
        /*0060*/ 	.byte	0x04, 0x11
        /*0062*/ 	.short	(.L_19 - .L_18)
	.align		4
.L_18:
        /*0064*/ 	.word	index@(bilateral_filter_2d_unoptimized)
        /*0068*/ 	.word	0x00000000


	//----- nvinfo : EIATTR_MIN_STACK_SIZE
	.align		4
.L_19:
        /*006c*/ 	.byte	0x04, 0x12
        /*006e*/ 	.short	(.L_21 - .L_20)
	.align		4
.L_20:
        /*0070*/ 	.word	index@(bilateral_filter_2d_unoptimized)
        /*0074*/ 	.word	0x00000000


	//----- nvinfo : EIATTR_MIN_STACK_SIZE
	.align		4
.L_21:
        /*0078*/ 	.byte	0x04, 0x12
        /*007a*/ 	.short	(.L_23 - .L_22)
	.align		4
.L_22:
        /*007c*/ 	.word	index@(bilateral_filter_2d)
        /*0080*/ 	.word	0x00000000


	//----- nvinfo : EIATTR_MIN_STACK_SIZE
	.align		4
.L_23:
        /*0084*/ 	.byte	0x04, 0x12
        /*0086*/ 	.short	(.L_25 - .L_24)
	.align		4
.L_24:
        /*0088*/ 	.word	index@(bilateral_filter_sm)
        /*008c*/ 	.word	0x00000000
.L_25:


//--------------------- .nv.compat                --------------------------
	.section	.nv.compat,"",@"SHT_CUDA_COMPAT_INFO"
	.align	4
        /*0000*/ 	.byte	0x02, 0x09, 0x00, 0x00, 0x02, 0x02, 0x01, 0x00, 0x02, 0x05, 0x05, 0x00, 0x03, 0x07, 0x01, 0x01
        /*0010*/ 	.byte	0x02, 0x03, 0x00, 0x00, 0x02, 0x06, 0x01, 0x00, 0x04, 0x0b, 0x08, 0x00, 0x01, 0x00, 0x00, 0x00
        /*0020*/ 	.byte	0x00, 0x00, 0x00, 0x00


//--------------------- .nv.info.bilateral_filter_2d_unoptimized --------------------------
	.section	.nv.info.bilateral_filter_2d_unoptimized,"",@"SHT_CUDA_INFO"
	.sectionflags	@""
	.align	4


	//----- nvinfo : EIATTR_CUDA_API_VERSION
	.align		4
        /*0000*/ 	.byte	0x04, 0x37
        /*0002*/ 	.short	(.L_27 - .L_26)
.L_26:
        /*0004*/ 	.word	0x00000082


	//----- nvinfo : EIATTR_KPARAM_INFO
	.align		4
.L_27:
        /*0008*/ 	.byte	0x04, 0x17
        /*000a*/ 	.short	(.L_29 - .L_28)
.L_28:
        /*000c*/ 	.word	0x00000000
        /*0010*/ 	.short	0x0003
        /*0012*/ 	.short	0x0014
        /*0014*/ 	.byte	0x00, 0xf0, 0x11, 0x00


	//----- nvinfo : EIATTR_KPARAM_INFO
	.align		4
.L_29:
        /*0018*/ 	.byte	0x04, 0x17
        /*001a*/ 	.short	(.L_31 - .L_30)
.L_30:
        /*001c*/ 	.word	0x00000000
        /*0020*/ 	.short	0x0002
        /*0022*/ 	.short	0x0010
        /*0024*/ 	.byte	0x00, 0xf0, 0x11, 0x00


	//----- nvinfo : EIATTR_KPARAM_INFO
	.align		4
.L_31:
        /*0028*/ 	.byte	0x04, 0x17
        /*002a*/ 	.short	(.L_33 - .L_32)
.L_32:
        /*002c*/ 	.word	0x00000000
        /*0030*/ 	.short	0x0001
        /*0032*/ 	.short	0x0008
        /*0034*/ 	.byte	0x00, 0xf5, 0x21, 0x00


	//----- nvinfo : EIATTR_KPARAM_INFO
	.align		4
.L_33:
        /*0038*/ 	.byte	0x04, 0x17
        /*003a*/ 	.short	(.L_35 - .L_34)
.L_34:
        /*003c*/ 	.word	0x00000000
        /*0040*/ 	.short	0x0000
        /*0042*/ 	.short	0x0000
        /*0044*/ 	.byte	0x00, 0xf5, 0x21, 0x00


	//----- nvinfo : EIATTR_SPARSE_MMA_MASK
	.align		4
.L_35:
        /*0048*/ 	.byte	0x03, 0x50
        /*004a*/ 	.short	0x0000


	//----- nvinfo : EIATTR_MAXREG_COUNT
	.align		4
        /*004c*/ 	.byte	0x03, 0x1b
        /*004e*/ 	.short	0x00ff


	//----- nvinfo : EIATTR_MERCURY_ISA_VERSION
	.align		4
        /*0050*/ 	.byte	0x03, 0x5f
        /*0052*/ 	.short	0x0101


	//----- nvinfo : EIATTR_VRC_CTA_INIT_COUNT
	.align		4
        /*0054*/ 	.byte	0x02, 0x4a
	.zero		1
	.zero		1


	//----- nvinfo : EIATTR_EXIT_INSTR_OFFSETS
	.align		4
        /*0058*/ 	.byte	0x04, 0x1c
        /*005a*/ 	.short	(.L_37 - .L_36)


	//   ....[0]....
.L_36:
        /*005c*/ 	.word	0x000000c0


	//   ....[1]....
        /*0060*/ 	.word	0x00000be0


	//----- nvinfo : EIATTR_CRS_STACK_SIZE
	.align		4
.L_37:
        /*0064*/ 	.byte	0x04, 0x1e
        /*0066*/ 	.short	(.L_39 - .L_38)
.L_38:
        /*0068*/ 	.word	0x00000000


	//----- nvinfo : EIATTR_CBANK_PARAM_SIZE
	.align		4
.L_39:
        /*006c*/ 	.byte	0x03, 0x19
        /*006e*/ 	.short	0x0018


	//----- nvinfo : EIATTR_PARAM_CBANK
	.align		4
        /*0070*/ 	.byte	0x04, 0x0a
        /*0072*/ 	.short	(.L_41 - .L_40)
	.align		4
.L_40:
        /*0074*/ 	.word	index@(.nv.constant0.bilateral_filter_2d_unoptimized)
        /*0078*/ 	.short	0x0380
        /*007a*/ 	.short	0x0018


	//----- nvinfo : EIATTR_SW_WAR
	.align		4
.L_41:
        /*007c*/ 	.byte	0x04, 0x36
        /*007e*/ 	.short	(.L_43 - .L_42)
.L_42:
        /*0080*/ 	.word	0x00000008
.L_43:


//--------------------- .nv.info.bilateral_filter_2d --------------------------
	.section	.nv.info.bilateral_filter_2d,"",@"SHT_CUDA_INFO"
	.sectionflags	@""
	.align	4


	//----- nvinfo : EIATTR_CUDA_API_VERSION
	.align		4
        /*0000*/ 	.byte	0x04, 0x37
        /*0002*/ 	.short	(.L_45 - .L_44)
.L_44:
        /*0004*/ 	.word	0x00000082


	//----- nvinfo : EIATTR_KPARAM_INFO
	.align		4
.L_45:
        /*0008*/ 	.byte	0x04, 0x17
        /*000a*/ 	.short	(.L_47 - .L_46)
.L_46:
        /*000c*/ 	.word	0x00000000
        /*0010*/ 	.short	0x0003
        /*0012*/ 	.short	0x0014
        /*0014*/ 	.byte	0x00, 0xf0, 0x11, 0x00


	//----- nvinfo : EIATTR_KPARAM_INFO
	.align		4
.L_47:
        /*0018*/ 	.byte	0x04, 0x17
        /*001a*/ 	.short	(.L_49 - .L_48)
.L_48:
        /*001c*/ 	.word	0x00000000
        /*0020*/ 	.short	0x0002
        /*0022*/ 	.short	0x0010
        /*0024*/ 	.byte	0x00, 0xf0, 0x11, 0x00


	//----- nvinfo : EIATTR_KPARAM_INFO
	.align		4
.L_49:
        /*0028*/ 	.byte	0x04, 0x17
        /*002a*/ 	.short	(.L_51 - .L_50)
.L_50:
        /*002c*/ 	.word	0x00000000
        /*0030*/ 	.short	0x0001
        /*0032*/ 	.short	0x0008
        /*0034*/ 	.byte	0x00, 0xf5, 0x21, 0x00


	//----- nvinfo : EIATTR_KPARAM_INFO
	.align		4
.L_51:
        /*0038*/ 	.byte	0x04, 0x17
        /*003a*/ 	.short	(.L_53 - .L_52)
.L_52:
        /*003c*/ 	.word	0x00000000
        /*0040*/ 	.short	0x0000
        /*0042*/ 	.short	0x0000
        /*0044*/ 	.byte	0x00, 0xf5, 0x21, 0x00


	//----- nvinfo : EIATTR_SPARSE_MMA_MASK
	.align		4
.L_53:
        /*0048*/ 	.byte	0x03, 0x50
        /*004a*/ 	.short	0x0000


	//----- nvinfo : EIATTR_MAXREG_COUNT
	.align		4
        /*004c*/ 	.byte	0x03, 0x1b
        /*004e*/ 	.short	0x00ff


	//----- nvinfo : EIATTR_MERCURY_ISA_VERSION
	.align		4
        /*0050*/ 	.byte	0x03, 0x5f
        /*0052*/ 	.short	0x0101


	//----- nvinfo : EIATTR_VRC_CTA_INIT_COUNT
	.align		4
        /*0054*/ 	.byte	0x02, 0x4a
	.zero		1
	.zero		1


	//----- nvinfo : EIATTR_EXIT_INSTR_OFFSETS
	.align		4
        /*0058*/ 	.byte	0x04, 0x1c
        /*005a*/ 	.short	(.L_55 - .L_54)


	//   ....[0]....
.L_54:
        /*005c*/ 	.word	0x000000c0


	//   ....[1]....
        /*0060*/ 	.word	0x00000b90


	//----- nvinfo : EIATTR_CRS_STACK_SIZE
	.align		4
.L_55:
        /*0064*/ 	.byte	0x04, 0x1e
        /*0066*/ 	.short	(.L_57 - .L_56)
.L_56:
        /*0068*/ 	.word	0x00000000


	//----- nvinfo : EIATTR_CBANK_PARAM_SIZE
	.align		4
.L_57:
        /*006c*/ 	.byte	0x03, 0x19
        /*006e*/ 	.short	0x0018


	//----- nvinfo : EIATTR_PARAM_CBANK
	.align		4
        /*0070*/ 	.byte	0x04, 0x0a
        /*0072*/ 	.short	(.L_59 - .L_58)
	.align		4
.L_58:
        /*0074*/ 	.word	index@(.nv.constant0.bilateral_filter_2d)
        /*0078*/ 	.short	0x0380
        /*007a*/ 	.short	0x0018


	//----- nvinfo : EIATTR_SW_WAR
	.align		4
.L_59:
        /*007c*/ 	.byte	0x04, 0x36
        /*007e*/ 	.short	(.L_61 - .L_60)
.L_60:
        /*0080*/ 	.word	0x00000008
.L_61:


//--------------------- .nv.info.bilateral_filter_sm --------------------------
	.section	.nv.info.bilateral_filter_sm,"",@"SHT_CUDA_INFO"
	.sectionflags	@""
	.align	4


	//----- nvinfo : EIATTR_CUDA_API_VERSION
	.align		4
        /*0000*/ 	.byte	0x04, 0x37
        /*0002*/ 	.short	(.L_63 - .L_62)
.L_62:
        /*0004*/ 	.word	0x00000082


	//----- nvinfo : EIATTR_KPARAM_INFO
	.align		4
.L_63:
        /*0008*/ 	.byte	0x04, 0x17
        /*000a*/ 	.short	(.L_65 - .L_64)
.L_64:
        /*000c*/ 	.word	0x00000000
        /*0010*/ 	.short	0x0003
        /*0012*/ 	.short	0x0014
        /*0014*/ 	.byte	0x00, 0xf0, 0x11, 0x00


	//----- nvinfo : EIATTR_KPARAM_INFO
	.align		4
.L_65:
        /*0018*/ 	.byte	0x04, 0x17
        /*001a*/ 	.short	(.L_67 - .L_66)
.L_66:
        /*001c*/ 	.word	0x00000000
        /*0020*/ 	.short	0x0002
        /*0022*/ 	.short	0x0010
        /*0024*/ 	.byte	0x00, 0xf0, 0x11, 0x00


	//----- nvinfo : EIATTR_KPARAM_INFO
	.align		4
.L_67:
        /*0028*/ 	.byte	0x04, 0x17
        /*002a*/ 	.short	(.L_69 - .L_68)
.L_68:
        /*002c*/ 	.word	0x00000000
        /*0030*/ 	.short	0x0001
        /*0032*/ 	.short	0x0008
        /*0034*/ 	.byte	0x00, 0xf5, 0x21, 0x00


	//----- nvinfo : EIATTR_KPARAM_INFO
	.align		4
.L_69:
        /*0038*/ 	.byte	0x04, 0x17
        /*003a*/ 	.short	(.L_71 - .L_70)
.L_70:
        /*003c*/ 	.word	0x00000000
        /*0040*/ 	.short	0x0000
        /*0042*/ 	.short	0x0000
        /*0044*/ 	.byte	0x00, 0xf5, 0x21, 0x00


	//----- nvinfo : EIATTR_SPARSE_MMA_MASK
	.align		4
.L_71:
        /*0048*/ 	.byte	0x03, 0x50
        /*004a*/ 	.short	0x0000


	//----- nvinfo : EIATTR_MAXREG_COUNT
	.align		4
        /*004c*/ 	.byte	0x03, 0x1b
        /*004e*/ 	.short	0x00ff


	//----- nvinfo : EIATTR_NUM_BARRIERS
	.align		4
        /*0050*/ 	.byte	0x02, 0x4c
        /*0052*/ 	.byte	0x01
	.zero		1


	//----- nvinfo : EIATTR_MERCURY_ISA_VERSION
	.align		4
        /*0054*/ 	.byte	0x03, 0x5f
        /*0056*/ 	.short	0x0101


	//----- nvinfo : EIATTR_VRC_CTA_INIT_COUNT
	.align		4
        /*0058*/ 	.byte	0x02, 0x4a
	.zero		1
	.zero		1


	//----- nvinfo : EIATTR_EXIT_INSTR_OFFSETS
	.align		4
        /*005c*/ 	.byte	0x04, 0x1c
        /*005e*/ 	.short	(.L_73 - .L_72)


	//   ....[0]....
.L_72:
        /*0060*/ 	.word	0x00000a30


	//   ....[1]....
        /*0064*/ 	.word	0x00002320


	//----- nvinfo : EIATTR_CRS_STACK_SIZE
	.align		4
.L_73:
        /*0068*/ 	.byte	0x04, 0x1e
        /*006a*/ 	.short	(.L_75 - .L_74)
.L_74:
        /*006c*/ 	.word	0x00000000


	//----- nvinfo : EIATTR_CBANK_PARAM_SIZE
	.align		4
.L_75:
        /*0070*/ 	.byte	0x03, 0x19
        /*0072*/ 	.short	0x0018


	//----- nvinfo : EIATTR_PARAM_CBANK
	.align		4
        /*0074*/ 	.byte	0x04, 0x0a
        /*0076*/ 	.short	(.L_77 - .L_76)
	.align		4
.L_76:
        /*0078*/ 	.word	index@(.nv.constant0.bilateral_filter_sm)
        /*007c*/ 	.short	0x0380
        /*007e*/ 	.short	0x0018


	//----- nvinfo : EIATTR_SW_WAR
	.align		4
.L_77:
        /*0080*/ 	.byte	0x04, 0x36
        /*0082*/ 	.short	(.L_79 - .L_78)
.L_78:
        /*0084*/ 	.word	0x00000008
.L_79:


//--------------------- .nv.callgraph             --------------------------
	.section	.nv.callgraph,"",@"SHT_CUDA_CALLGRAPH"
	.align	4
	.sectionentsize	8
	.align		4
        /*0000*/ 	.word	0x00000000
	.align		4
        /*0004*/ 	.word	0xffffffff
	.align		4
        /*0008*/ 	.word	0x00000000
	.align		4
        /*000c*/ 	.word	0xfffffffe
	.align		4
        /*0010*/ 	.word	0x00000000
	.align		4
        /*0014*/ 	.word	0xfffffffd
	.align		4
        /*0018*/ 	.word	0x00000000
	.align		4
        /*001c*/ 	.word	0xfffffffc


//--------------------- .nv.constant4             --------------------------
	.section	.nv.constant4,"a",@progbits
	.align	8
	.align		8
.nv.constant4:
        /*0000*/ 	.dword	FILTER_SIZE
	.align		8
        /*0008*/ 	.dword	FILTER_HALFSIZE


//--------------------- .text.bilateral_filter_2d_unoptimized --------------------------
	.section	.text.bilateral_filter_2d_unoptimized,"ax",@progbits
	.align	128
        .global         bilateral_filter_2d_unoptimized
        .type           bilateral_filter_2d_unoptimized,@function
        .size           bilateral_filter_2d_unoptimized,(.L_x_79 - bilateral_filter_2d_unoptimized)
        .other          bilateral_filter_2d_unoptimized,@"STO_CUDA_ENTRY STV_DEFAULT"
bilateral_filter_2d_unoptimized:
.text.bilateral_filter_2d_unoptimized:
[----:B------:R-:W-:Y:S01]  /*0000*/  LDC R1, c[0x0][0x37c] ;  /* 0x0000df00ff017b82 */ /* 0x000fe20000000800 */
[----:B------:R-:W0:Y:S07]  /*0010*/  S2R R0, SR_TID.Y ;  /* 0x0000000000007919 */ /* 0x000e2e0000002200 */
[----:B------:R-:W1:Y:S01]  /*0020*/  LDC R12, c[0x0][0x360] ;  /* 0x0000d800ff0c7b82 */ /* 0x000e620000000800 */
[----:B------:R-:W2:Y:S01]  /*0030*/  LDCU.64 UR6, c[0x0][0x390] ;  /* 0x00007200ff0677ac */ /* 0x000ea20008000a00 */
[----:B------:R-:W1:Y:S06]  /*0040*/  S2R R3, SR_TID.X ;  /* 0x0000000000037919 */ /* 0x000e6c0000002100 */
[----:B------:R-:W0:Y:S08]  /*0050*/  S2UR UR5, SR_CTAID.Y ;  /* 0x00000000000579c3 */ /* 0x000e300000002600 */
[----:B------:R-:W0:Y:S08]  /*0060*/  LDC R15, c[0x0][0x364] ;  /* 0x0000d900ff0f7b82 */ /* 0x000e300000000800 */
[----:B------:R-:W1:Y:S01]  /*0070*/  S2UR UR4, SR_CTAID.X ;  /* 0x00000000000479c3 */ /* 0x000e620000002500 */
[----:B0-----:R-:W-:-:S05]  /*0080*/  IMAD R15, R15, UR5, R0 ;  /* 0x000000050f0f7c24 */ /* 0x001fca000f8e0200 */
[----:B--2---:R-:W-:Y:S01]  /*0090*/  ISETP.GE.AND P0, PT, R15, UR7, PT ;  /* 0x000000070f007c0c */ /* 0x004fe2000bf06270 */
[----:B-1----:R-:W-:-:S05]  /*00a0*/  IMAD R12, R12, UR4, R3 ;  /* 0x000000040c0c7c24 */ /* 0x002fca000f8e0203 */
[----:B------:R-:W-:-:S13]  /*00b0*/  ISETP.GE.OR P0, PT, R12, UR6, P0 ;  /* 0x000000060c007c0c */ /* 0x000fda0008706670 */
[----:B------:R-:W-:Y:S05]  /*00c0*/  @P0 EXIT ;  /* 0x000000000000094d */ /* 0x000fea0003800000 */
[----:B------:R-:W0:Y:S01]  /*00d0*/  LDCU.64 UR4, c[0x0][0x380] ;  /* 0x00007000ff0477ac */ /* 0x000e220008000a00 */
[----:B------:R-:W-:Y:S02]  /*00e0*/  IMAD R20, R15, UR6, R12 ;  /* 0x000000060f147c24 */ /* 0x000fe4000f8e020c */
[----:B------:R-:W-:Y:S02]  /*00f0*/  HFMA2 R0, -RZ, RZ, 0, 0 ;  /* 0x00000000ff007431 */ /* 0x000fe400000001ff */
[----:B------:R-:W-:Y:S01]  /*0100*/  VIADD R10, R12, 0xfffffffc ;  /* 0xfffffffc0c0a7836 */ /* 0x000fe20000000000 */
[----:B------:R-:W1:Y:S01]  /*0110*/  LDCU.64 UR8, c[0x0][0x358] ;  /* 0x00006b00ff0877ac */ /* 0x000e620008000a00 */
[----:B------:R-:W-:Y:S01]  /*0120*/  IMAD.MOV.U32 R13, RZ, RZ, RZ ;  /* 0x000000ffff0d7224 */ /* 0x000fe200078e00ff */
[----:B------:R-:W-:Y:S01]  /*0130*/  UMOV UR6, 0xfffffffc ;  /* 0xfffffffc00067882 */ /* 0x000fe20000000000 */
[----:B0-----:R-:W-:-:S04]  /*0140*/  IADD3 R4, P0, PT, R20, UR4, RZ ;  /* 0x0000000414047c10 */ /* 0x001fc8000ff1e0ff */
[----:B------:R-:W-:-:S09]  /*0150*/  LEA.HI.X.SX32 R5, R20, UR5, 0x1, P0 ;  /* 0x0000000514057c11 */ /* 0x000fd200080f0eff */
.L_x_10:
[----:B------:R-:W0:Y:S01]  /*0160*/  LDCU.64 UR4, c[0x0][0x390] ;  /* 0x00007200ff0477ac */ /* 0x000e220008000a00 */
[----:B------:R-:W-:Y:S01]  /*0170*/  VIADD R2, R15, UR6 ;  /* 0x000000060f027c36 */ /* 0x000fe20008000000 */
[----:B------:R-:W-:Y:S01]  /*0180*/  MOV R7, R12 ;  /* 0x0000000c00077202 */ /* 0x000fe20000000f00 */
[----:B------:R-:W-:Y:S01]  /*0190*/  IMAD.MOV.U32 R8, RZ, RZ, R10 ;  /* 0x000000ffff087224 */ /* 0x000fe200078e000a */
[----:B------:R-:W2:Y:S01]  /*01a0*/  LDCU.64 UR12, c[0x0][0x380] ;  /* 0x00007000ff0c77ac */ /* 0x000ea20008000a00 */
[----:B------:R-:W-:Y:S02]  /*01b0*/  UIMAD UR10, UR6, UR6, URZ ;  /* 0x00000006060a72a4 */ /* 0x000fe4000f8e02ff */
[----:B------:R-:W-:Y:S01]  /*01c0*/  UIADD3 UR6, UPT, UPT, UR6, 0x1, URZ ;  /* 0x0000000106067890 */ /* 0x000fe2000fffe0ff */
[----:B------:R-:W3:Y:S01]  /*01d0*/  LDCU UR11, c[0x0][0x390] ;  /* 0x00007200ff0b77ac */ /* 0x000ee20008000800 */
[----:B------:R-:W4:Y:S01]  /*01e0*/  LDCU.64 UR14, c[0x0][0x380] ;  /* 0x00007000ff0e77ac */ /* 0x000f220008000a00 */
[C---:B0-----:R-:W-:Y:S01]  /*01f0*/  IMAD R3, R2.reuse, UR4, RZ ;  /* 0x0000000402037c24 */ /* 0x041fe2000f8e02ff */
[----:B------:R-:W-:Y:S01]  /*0200*/  ISETP.GE.AND P0, PT, R2, UR5, PT ;  /* 0x0000000502007c0c */ /* 0x000fe2000bf06270 */
[----:B------:R-:W-:-:S02]  /*0210*/  UISETP.NE.AND UP1, UPT, UR6, 0x5, UPT ;  /* 0x000000050600788c */ /* 0x000fc4000bf25270 */
[----:B------:R-:W-:Y:S01]  /*0220*/  IMAD.IADD R6, R10, 0x1, R3 ;  /* 0x000000010a067824 */ /* 0x000fe200078e0203 */
[C---:B--2---:R-:W-:Y:S01]  /*0230*/  IADD3.X R11, P1, PT, R3.reuse, UR12, RZ, PT, !PT ;  /* 0x0000000c030b7c10 */ /* 0x044fe2000bf3e4ff */
[----:B------:R-:W-:Y:S01]  /*0240*/  UMOV UR7, 0xfffffffc ;  /* 0xfffffffc00077882 */ /* 0x000fe20000000000 */
[----:B------:R-:W-:Y:S02]  /*0250*/  ISETP.GT.AND P0, PT, R2, -0x1, !P0 ;  /* 0xffffffff0200780c */ /* 0x000fe40004704270 */
[----:B---34-:R-:W-:-:S11]  /*0260*/  LEA.HI.X.SX32 R9, R3, UR13, 0x1, P1 ;  /* 0x0000000d03097c11 */ /* 0x018fd600088f0eff */
.L_x_9:
[----:B------:R-:W-:Y:S01]  /*0270*/  VIADD R2, R7, 0xfffffffc ;  /* 0xfffffffc07027836 */ /* 0x000fe20000000000 */
[----:B------:R-:W-:Y:S04]  /*0280*/  BSSY.RECONVERGENT B0, `(.L_x_0) ;  /* 0x000003a000007945 */ /* 0x000fe80003800200 */
[----:B------:R-:W-:-:S04]  /*0290*/  ISETP.GE.AND P1, PT, R2, UR11, PT ;  /* 0x0000000b02007c0c */ /* 0x000fc8000bf26270 */
[----:B------:R-:W-:-:S04]  /*02a0*/  ISETP.GT.AND P1, PT, R2, -0x1, !P1 ;  /* 0xffffffff0200780c */ /* 0x000fc80004f24270 */
[----:B------:R-:W-:-:S13]  /*02b0*/  PLOP3.LUT P1, PT, P1, P0, PT, 0x80, 0x8 ;  /* 0x000000000008781c */ /* 0x000fda0000f21070 */
[----:B------:R-:W-:Y:S05]  /*02c0*/  @!P1 BRA `(.L_x_1) ;  /* 0x0000000000d49947 */ /* 0x000fea0003800000 */
[C---:B------:R-:W-:Y:S01]  /*02d0*/  IADD3 R16, P1, PT, R6.reuse, UR14, RZ ;  /* 0x0000000e06107c10 */ /* 0x040fe2000ff3e0ff */
[----:B-1----:R-:W2:Y:S03]  /*02e0*/  LDG.E.U8 R3, desc[UR8][R4.64] ;  /* 0x0000000804037981 */ /* 0x002ea6000c1e1100 */
[----:B------:R-:W-:-:S05]  /*02f0*/  LEA.HI.X.SX32 R17, R6, UR15, 0x1, P1 ;  /* 0x0000000f06117c11 */ /* 0x000fca00088f0eff */
[----:B------:R0:W2:Y:S01]  /*0300*/  LDG.E.U8 R16, desc[UR8][R16.64] ;  /* 0x0000000810107981 */ /* 0x0000a2000c1e1100 */
[----:B------:R-:W-:-:S04]  /*0310*/  UIMAD UR4, UR7, UR7, UR10 ;  /* 0x00000007070472a4 */ /* 0x000fc8000f8e020a */
[----:B------:R-:W-:-:S04]  /*0320*/  UIMAD.WIDE UR4, UR4, -0x68db8bad, URZ ;  /* 0x97247453040478a5 */ /* 0x000fc8000f8e02ff */
[----:B------:R-:W-:Y:S01]  /*0330*/  USHF.R.U32.HI UR4, URZ, 0x1f, UR5 ;  /* 0x0000001fff047899 */ /* 0x000fe20008011605 */
[----:B------:R-:W-:-:S03]  /*0340*/  HFMA2 R19, -RZ, RZ, 0.96630859375, -0.0022525787353515625 ;  /* 0x3bbb989dff137431 */ /* 0x000fc600000001ff */
[----:B------:R-:W-:Y:S01]  /*0350*/  ULEA.HI.SX32 UR4, UR5, UR4, 0x15 ;  /* 0x0000000405047291 */ /* 0x000fe2000f8faaff */
[----:B------:R-:W-:-:S05]  /*0360*/  IMAD.MOV.U32 R21, RZ, RZ, 0x437c0000 ;  /* 0x437c0000ff157424 */ /* 0x000fca00078e00ff */
[----:B------:R-:W-:-:S05]  /*0370*/  I2FP.F32.S32 R2, UR4 ;  /* 0x0000000400027c45 */ /* 0x000fca0008201400 */
[----:B------:R-:W-:-:S04]  /*0380*/  FFMA.SAT R14, R2, R19, 0.5 ;  /* 0x3f000000020e7423 */ /* 0x000fc80000002013 */
[----:B------:R-:W-:-:S04]  /*0390*/  FFMA.RM R14, R14, R21, 12582913 ;  /* 0x4b4000010e0e7423 */ /* 0x000fc80000004015 */
[----:B0-----:R-:W-:Y:S01]  /*03a0*/  FADD R17, R14, -12583039 ;  /* 0xcb40007f0e117421 */ /* 0x001fe20000000000 */
[----:B------:R-:W-:Y:S01]  /*03b0*/  MOV R18, 0x459c4000 ;  /* 0x459c400000127802 */ /* 0x000fe20000000f00 */
[----:B------:R-:W-:Y:S02]  /*03c0*/  IMAD.MOV.U32 R19, RZ, RZ, 0x3951b717 ;  /* 0x3951b717ff137424 */ /* 0x000fe400078e00ff */
[----:B------:R-:W-:-:S04]  /*03d0*/  FFMA R17, R2, 1.4426950216293334961, -R17 ;  /* 0x3fb8aa3b02117823 */ /* 0x000fc80000000811 */
[----:B------:R-:W-:Y:S01]  /*03e0*/  FFMA R17, R2, 1.925963033500011079e-08, R17 ;  /* 0x32a5706002117823 */ /* 0x000fe20000000011 */
[----:B------:R-:W-:-:S04]  /*03f0*/  FFMA R2, -R19, R18, 1 ;  /* 0x3f80000013027423 */ /* 0x000fc80000000112 */
[----:B------:R-:W-:Y:S01]  /*0400*/  FFMA R19, R2, -R19, -0.00019999999494757503271 ;  /* 0xb951b71702137423 */ /* 0x000fe20000000813 */
[----:B------:R-:W0:Y:S01]  /*0410*/  MUFU.EX2 R17, R17 ;  /* 0x0000001100117308 */ /* 0x000e220000000800 */
[----:B------:R-:W-:Y:S01]  /*0420*/  IMAD.SHL.U32 R14, R14, 0x800000, RZ ;  /* 0x008000000e0e7824 */ /* 0x000fe200078e00ff */
[----:B------:R-:W-:Y:S03]  /*0430*/  BSSY.RECONVERGENT B1, `(.L_x_2) ;  /* 0x000000e000017945 */ /* 0x000fe60003800200 */
[----:B0-----:R-:W-:Y:S01]  /*0440*/  FMUL R14, R14, R17 ;  /* 0x000000110e0e7220 */ /* 0x001fe20000400000 */
[----:B--2---:R-:W-:-:S05]  /*0450*/  IMAD.IADD R3, R16, 0x1, -R3 ;  /* 0x0000000110037824 */ /* 0x004fca00078e0a03 */
[----:B------:R-:W-:-:S05]  /*0460*/  I2FP.F32.S32 R3, R3 ;  /* 0x0000000300037245 */ /* 0x000fca0000201400 */
[----:B------:R-:W-:-:S04]  /*0470*/  FMUL R2, R3, R3 ;  /* 0x0000000303027220 */ /* 0x000fc80000400000 */
[----:B------:R-:W0:Y:S01]  /*0480*/  FCHK P1, R2, -5000 ;  /* 0xc59c400002007902 */ /* 0x000e220000020000 */
[----:B------:R-:W-:-:S04]  /*0490*/  FFMA R3, R2, R19, RZ ;  /* 0x0000001302037223 */ /* 0x000fc800000000ff */
[----:B------:R-:W-:-:S04]  /*04a0*/  FFMA R18, R3, 5000, R2 ;  /* 0x459c400003127823 */ /* 0x000fc80000000002 */
[----:B------:R-:W-:Y:S01]  /*04b0*/  FFMA R3, R19, R18, R3 ;  /* 0x0000001213037223 */ /* 0x000fe20000000003 */
[----:B0-----:R-:W-:Y:S06]  /*04c0*/  @!P1 BRA `(.L_x_3) ;  /* 0x0000000000109947 */ /* 0x001fec0003800000 */
[----:B------:R-:W-:Y:S02]  /*04d0*/  MOV R3, 0xc59c4000 ;  /* 0xc59c400000037802 */ /* 0x000fe40000000f00 */
[----:B------:R-:W-:-:S07]  /*04e0*/  MOV R19, 0x500 ;  /* 0x0000050000137802 */ /* 0x000fce0000000f00 */
[----:B------:R-:W-:Y:S05]  /*04f0*/  CALL.REL.NOINC `($__internal_0_$__cuda_sm3x_div_rn_noftz_f32_slowpath) ;  /* 0x0000000400bc7944 */ /* 0x000fea0003c00000 */
[----:B------:R-:W-:-:S07]  /*0500*/  IMAD.MOV.U32 R3, RZ, RZ, R17 ;  /* 0x000000ffff037224 */ /* 0x000fce00078e0011 */
.L_x_3:
[----:B------:R-:W-:Y:S05]  /*0510*/  BSYNC.RECONVERGENT B1 ;  /* 0x0000000000017941 */ /* 0x000fea0003800200 */
.L_x_2:
[----:B------:R-:W0:Y:S01]  /*0520*/  F2I.TRUNC.NTZ R3, R3 ;  /* 0x0000000300037305 */ /* 0x000e22000020f100 */
[----:B------:R-:W-:Y:S02]  /*0530*/  HFMA2 R18, -RZ, RZ, 3.7421875, 0 ;  /* 0x437c0000ff127431 */ /* 0x000fe400000001ff */
[----:B------:R-:W-:-:S05]  /*0540*/  IMAD.MOV.U32 R17, RZ, RZ, 0x3bbb989d ;  /* 0x3bbb989dff117424 */ /* 0x000fca00078e00ff */
[----:B------:R-:W1:Y:S01]  /*0550*/  I2F.U16 R21, R16 ;  /* 0x0000001000157306 */ /* 0x000e620000101000 */
[----:B0-----:R-:W-:-:S05]  /*0560*/  I2FP.F32.S32 R2, R3 ;  /* 0x0000000300027245 */ /* 0x001fca0000201400 */
[----:B------:R-:W-:Y:S01]  /*0570*/  FFMA.SAT R17, R2, R17, 0.5 ;  /* 0x3f00000002117423 */ /* 0x000fe20000002011 */
[----:B-1----:R-:W-:-:S03]  /*0580*/  FMUL R21, R14, R21 ;  /* 0x000000150e157220 */ /* 0x002fc60000400000 */
[----:B------:R-:W-:-:S04]  /*0590*/  FFMA.RM R17, R17, R18, 12582913 ;  /* 0x4b40000111117423 */ /* 0x000fc80000004012 */
[C---:B------:R-:W-:Y:S01]  /*05a0*/  FADD R19, R17.reuse, -12583039 ;  /* 0xcb40007f11137421 */ /* 0x040fe20000000000 */
[----:B------:R-:W-:-:S03]  /*05b0*/  IMAD.SHL.U32 R17, R17, 0x800000, RZ ;  /* 0x0080000011117824 */ /* 0x000fc600078e00ff */
[----:B------:R-:W-:-:S04]  /*05c0*/  FFMA R19, R2, 1.4426950216293334961, -R19 ;  /* 0x3fb8aa3b02137823 */ /* 0x000fc80000000813 */
[----:B------:R-:W-:-:S04]  /*05d0*/  FFMA R19, R2, 1.925963033500011079e-08, R19 ;  /* 0x32a5706002137823 */ /* 0x000fc80000000013 */
[----:B------:R-:W0:Y:S02]  /*05e0*/  MUFU.EX2 R2, R19 ;  /* 0x0000001300027308 */ /* 0x000e240000000800 */
[----:B0-----:R-:W-:-:S04]  /*05f0*/  FMUL R17, R17, R2 ;  /* 0x0000000211117220 */ /* 0x001fc80000400000 */
[----:B------:R-:W-:Y:S01]  /*0600*/  FFMA R0, R17, R21, R0 ;  /* 0x0000001511007223 */ /* 0x000fe20000000000 */
[----:B------:R-:W-:-:S07]  /*0610*/  FFMA R13, R14, R17, R13 ;  /* 0x000000110e0d7223 */ /* 0x000fce000000000d */
.L_x_1:
[----:B-1----:R-:W-:Y:S05]  /*0620*/  BSYNC.RECONVERGENT B0 ;  /* 0x0000000000007941 */ /* 0x002fea0003800200 */
.L_x_0:
[----:B------:R-:W-:-:S09]  /*0630*/  UISETP.NE.AND UP0, UPT, UR7, 0x4, UPT ;  /* 0x000000040700788c */ /* 0x000fd2000bf05270 */
[----:B------:R-:W-:Y:S05]  /*0640*/  BRA.U !UP0, `(.L_x_4) ;  /* 0x0000000508107547 */ /* 0x000fea000b800000 */
[----:B------:R-:W-:Y:S01]  /*0650*/  VIADD R2, R7, 0xfffffffd ;  /* 0xfffffffd07027836 */ /* 0x000fe20000000000 */
[----:B------:R-:W-:Y:S04]  /*0660*/  BSSY.RECONVERGENT B0, `(.L_x_5) ;  /* 0x000003d000007945 */ /* 0x000fe80003800200 */
[----:B------:R-:W-:-:S04]  /*0670*/  ISETP.GE.AND P1, PT, R2, UR11, PT ;  /* 0x0000000b02007c0c */ /* 0x000fc8000bf26270 */
[----:B------:R-:W-:-:S04]  /*0680*/  ISETP.GT.AND P1, PT, R2, -0x1, !P1 ;  /* 0xffffffff0200780c */ /* 0x000fc80004f24270 */
[----:B------:R-:W-:-:S13]  /*0690*/  PLOP3.LUT P1, PT, P1, P0, PT, 0x80, 0x8 ;  /* 0x000000000008781c */ /* 0x000fda0000f21070 */
[----:B------:R-:W-:Y:S05]  /*06a0*/  @!P1 BRA `(.L_x_6) ;  /* 0x0000000000e09947 */ /* 0x000fea0003800000 */
[C---:B------:R-:W-:Y:S01]  /*06b0*/  IADD3 R2, P1, PT, R8.reuse, R11, RZ ;  /* 0x0000000b08027210 */ /* 0x040fe20007f3e0ff */
[----:B------:R-:W2:Y:S03]  /*06c0*/  LDG.E.U8 R17, desc[UR8][R4.64] ;  /* 0x0000000804117981 */ /* 0x000ea6000c1e1100 */
[----:B------:R-:W-:-:S05]  /*06d0*/  LEA.HI.X.SX32 R3, R8, R9, 0x1, P1 ;  /* 0x0000000908037211 */ /* 0x000fca00008f0eff */
[----:B------:R0:W2:Y:S01]  /*06e0*/  LDG.E.U8 R14, desc[UR8][R2.64] ;  /* 0x00000008020e7981 */ /* 0x0000a2000c1e1100 */
[----:B------:R-:W-:-:S04]  /*06f0*/  UIMAD UR4, UR7, UR7, UR7 ;  /* 0x00000007070472a4 */ /* 0x000fc8000f8e0207 */
[----:B------:R-:W-:-:S04]  /*0700*/  UIADD3 UR4, UPT, UPT, UR10, UR7, UR4 ;  /* 0x000000070a047290 */ /* 0x000fc8000fffe004 */
[----:B------:R-:W-:-:S04]  /*0710*/  UIADD3 UR4, UPT, UPT, UR4, 0x1, URZ ;  /* 0x0000000104047890 */ /* 0x000fc8000fffe0ff */
[----:B------:R-:W-:-:S04]  /*0720*/  UIMAD.WIDE UR4, UR4, -0x68db8bad, URZ ;  /* 0x97247453040478a5 */ /* 0x000fc8000f8e02ff */
[----:B------:R-:W-:-:S04]  /*0730*/  USHF.R.U32.HI UR4, URZ, 0x1f, UR5 ;  /* 0x0000001fff047899 */ /* 0x000fc80008011605 */
[----:B------:R-:W-:Y:S01]  /*0740*/  ULEA.HI.SX32 UR4, UR5, UR4, 0x15 ;  /* 0x0000000405047291 */ /* 0x000fe2000f8faaff */
[----:B------:R-:W-:-:S05]  /*0750*/  MOV R19, 0x3bbb989d ;  /* 0x3bbb989d00137802 */ /* 0x000fca0000000f00 */
[----:B------:R-:W-:Y:S01]  /*0760*/  I2FP.F32.S32 R16, UR4 ;  /* 0x0000000400107c45 */ /* 0x000fe20008201400 */
[----:B------:R-:W-:-:S04]  /*0770*/  IMAD.MOV.U32 R18, RZ, RZ, 0x437c0000 ;  /* 0x437c0000ff127424 */ /* 0x000fc800078e00ff */
[----:B0-----:R-:W-:-:S04]  /*0780*/  FFMA.SAT R3, R16, R19, 0.5 ;  /* 0x3f00000010037423 */ /* 0x001fc80000002013 */
[----:B------:R-:W-:-:S04]  /*0790*/  FFMA.RM R3, R3, R18, 12582913 ;  /* 0x4b40000103037423 */ /* 0x000fc80000004012 */
[----:B------:R-:W-:Y:S01]  /*07a0*/  FADD R19, R3, -12583039 ;  /* 0xcb40007f03137421 */ /* 0x000fe20000000000 */
[----:B------:R-:W-:-:S03]  /*07b0*/  HFMA2 R21, -RZ, RZ, 5.609375, 2 ;  /* 0x459c4000ff157431 */ /* 0x000fc600000001ff */
[----:B------:R-:W-:Y:S01]  /*07c0*/  FFMA R19, R16, 1.4426950216293334961, -R19 ;  /* 0x3fb8aa3b10137823 */ /* 0x000fe20000000813 */
[----:B------:R-:W-:-:S03]  /*07d0*/  IMAD.MOV.U32 R2, RZ, RZ, 0x3951b717 ;  /* 0x3951b717ff027424 */ /* 0x000fc600078e00ff */
[----:B------:R-:W-:Y:S01]  /*07e0*/  FFMA R19, R16, 1.925963033500011079e-08, R19 ;  /* 0x32a5706010137823 */ /* 0x000fe20000000013 */
[----:B------:R-:W-:-:S05]  /*07f0*/  FFMA R21, -R2, R21, 1 ;  /* 0x3f80000002157423 */ /* 0x000fca0000000115 */
[----:B------:R-:W0:Y:S01]  /*0800*/  MUFU.EX2 R19, R19 ;  /* 0x0000001300137308 */ /* 0x000e220000000800 */
[----:B------:R-:W-:Y:S01]  /*0810*/  FFMA R2, R21, -R2, -0.00019999999494757503271 ;  /* 0xb951b71715027423 */ /* 0x000fe20000000802 */
[----:B------:R-:W-:Y:S01]  /*0820*/  SHF.L.U32 R16, R3, 0x17, RZ ;  /* 0x0000001703107819 */ /* 0x000fe200000006ff */
[----:B------:R-:W-:Y:S04]  /*0830*/  BSSY.RECONVERGENT B1, `(.L_x_7) ;  /* 0x000000f000017945 */ /* 0x000fe80003800200 */
        /* <DEDUP_REMOVED lines=9> */
[----:B------:R-:W-:Y:S01]  /*08d0*/  IMAD.MOV.U32 R2, RZ, RZ, R22 ;  /* 0x000000ffff027224 */ /* 0x000fe200078e0016 */
[----:B------:R-:W-:Y:S02]  /*08e0*/  MOV R3, 0xc59c4000 ;  /* 0xc59c400000037802 */ /* 0x000fe40000000f00 */
[----:B------:R-:W-:-:S07]  /*08f0*/  MOV R19, 0x910 ;  /* 0x0000091000137802 */ /* 0x000fce0000000f00 */
[----:B------:R-:W-:Y:S05]  /*0900*/  CALL.REL.NOINC `($__internal_0_$__cuda_sm3x_div_rn_noftz_f32_slowpath) ;  /* 0x0000000000b87944 */ /* 0x000fea0003c00000 */
[----:B------:R-:W-:-:S07]  /*0910*/  IMAD.MOV.U32 R2, RZ, RZ, R17 ;  /* 0x000000ffff027224 */ /* 0x000fce00078e0011 */
.L_x_8:
[----:B------:R-:W-:Y:S05]  /*0920*/  BSYNC.RECONVERGENT B1 ;  /* 0x0000000000017941 */ /* 0x000fea0003800200 */
.L_x_7:
[----:B------:R-:W0:Y:S01]  /*0930*/  F2I.TRUNC.NTZ R2, R2 ;  /* 0x0000000200027305 */ /* 0x000e22000020f100 */
[----:B------:R-:W-:Y:S01]  /*0940*/  MOV R18, 0x3bbb989d ;  /* 0x3bbb989d00127802 */ /* 0x000fe20000000f00 */
[----:B------:R-:W-:Y:S01]  /*0950*/  IMAD.MOV.U32 R22, RZ, RZ, 0x437c0000 ;  /* 0x437c0000ff167424 */ /* 0x000fe200078e00ff */
[----:B0-----:R-:W-:-:S05]  /*0960*/  I2FP.F32.S32 R3, R2 ;  /* 0x0000000200037245 */ /* 0x001fca0000201400 */
[----:B------:R-:W-:-:S04]  /*0970*/  FFMA.SAT R17, R3, R18, 0.5 ;  /* 0x3f00000003117423 */ /* 0x000fc80000002012 */
[----:B------:R-:W-:-:S04]  /*0980*/  FFMA.RM R17, R17, R22, 12582913 ;  /* 0x4b40000111117423 */ /* 0x000fc80000004016 */
[C---:B------:R-:W-:Y:S01]  /*0990*/  FADD R18, R17.reuse, -12583039 ;  /* 0xcb40007f11127421 */ /* 0x040fe20000000000 */
[----:B------:R-:W-:-:S03]  /*09a0*/  SHF.L.U32 R17, R17, 0x17, RZ ;  /* 0x0000001711117819 */ /* 0x000fc600000006ff */
[----:B------:R-:W-:-:S04]  /*09b0*/  FFMA R18, R3, 1.4426950216293334961, -R18 ;  /* 0x3fb8aa3b03127823 */ /* 0x000fc80000000812 */
[----:B------:R-:W-:Y:S02]  /*09c0*/  FFMA R18, R3, 1.925963033500011079e-08, R18 ;  /* 0x32a5706003127823 */ /* 0x000fe40000000012 */
[----:B------:R-:W0:Y:S08]  /*09d0*/  I2F.U16 R3, R14 ;  /* 0x0000000e00037306 */ /* 0x000e300000101000 */
[----:B------:R-:W1:Y:S01]  /*09e0*/  MUFU.EX2 R18, R18 ;  /* 0x0000001200127308 */ /* 0x000e620000000800 */
[----:B0-----:R-:W-:Y:S01]  /*09f0*/  FMUL R3, R16, R3 ;  /* 0x0000000310037220 */ /* 0x001fe20000400000 */
[----:B-1----:R-:W-:-:S04]  /*0a00*/  FMUL R17, R17, R18 ;  /* 0x0000001211117220 */ /* 0x002fc80000400000 */
[----:B------:R-:W-:Y:S01]  /*0a10*/  FFMA R0, R17, R3, R0 ;  /* 0x0000000311007223 */ /* 0x000fe20000000000 */
[----:B------:R-:W-:-:S07]  /*0a20*/  FFMA R13, R16, R17, R13 ;  /* 0x00000011100d7223 */ /* 0x000fce000000000d */
.L_x_6:
[----:B------:R-:W-:Y:S05]  /*0a30*/  BSYNC.RECONVERGENT B0 ;  /* 0x0000000000007941 */ /* 0x000fea0003800200 */
.L_x_5:
[----:B------:R-:W-:Y:S01]  /*0a40*/  VIADD R7, R7, 0x2 ;  /* 0x0000000207077836 */ /* 0x000fe20000000000 */
[----:B------:R-:W-:Y:S01]  /*0a50*/  IADD3 R8, PT, PT, R8, 0x2, RZ ;  /* 0x0000000208087810 */ /* 0x000fe20007ffe0ff */
[----:B------:R-:W-:Y:S01]  /*0a60*/  VIADD R6, R6, 0x2 ;  /* 0x0000000206067836 */ /* 0x000fe20000000000 */
[----:B------:R-:W-:Y:S01]  /*0a70*/  UIADD3 UR7, UPT, UPT, UR7, 0x2, URZ ;  /* 0x0000000207077890 */ /* 0x000fe2000fffe0ff */
[----:B------:R-:W-:Y:S11]  /*0a80*/  BRA `(.L_x_9) ;  /* 0xfffffff400f87947 */ /* 0x000ff6000383ffff */
.L_x_4:
[----:B------:R-:W-:Y:S05]  /*0a90*/  BRA.U UP1, `(.L_x_10) ;  /* 0xfffffff501b07547 */ /* 0x000fea000b83ffff */
[----:B------:R-:W0:Y:S01]  /*0aa0*/  MUFU.RCP R2, R13 ;  /* 0x0000000d00027308 */ /* 0x000e220000001000 */
[----:B------:R-:W-:Y:S07]  /*0ab0*/  BSSY.RECONVERGENT B0, `(.L_x_11) ;  /* 0x000000d000007945 */ /* 0x000fee0003800200 */
[----:B------:R-:W1:Y:S01]  /*0ac0*/  FCHK P0, R0, R13 ;  /* 0x0000000d00007302 */ /* 0x000e620000000000 */
[----:B0-----:R-:W-:-:S04]  /*0ad0*/  FFMA R3, -R13, R2, 1 ;  /* 0x3f8000000d037423 */ /* 0x001fc80000000102 */
[----:B------:R-:W-:-:S04]  /*0ae0*/  FFMA R3, R2, R3, R2 ;  /* 0x0000000302037223 */ /* 0x000fc80000000002 */
[----:B------:R-:W-:-:S04]  /*0af0*/  FFMA R2, R0, R3, RZ ;  /* 0x0000000300027223 */ /* 0x000fc800000000ff */
[----:B------:R-:W-:-:S04]  /*0b00*/  FFMA R4, -R13, R2, R0 ;  /* 0x000000020d047223 */ /* 0x000fc80000000100 */
[----:B------:R-:W-:Y:S01]  /*0b10*/  FFMA R4, R3, R4, R2 ;  /* 0x0000000403047223 */ /* 0x000fe20000000002 */
[----:B-1----:R-:W-:Y:S06]  /*0b20*/  @!P0 BRA `(.L_x_12) ;  /* 0x0000000000148947 */ /* 0x002fec0003800000 */
[----:B------:R-:W-:Y:S01]  /*0b30*/  MOV R2, R0 ;  /* 0x0000000000027202 */ /* 0x000fe20000000f00 */
[----:B------:R-:W-:Y:S01]  /*0b40*/  IMAD.MOV.U32 R3, RZ, RZ, R13 ;  /* 0x000000ffff037224 */ /* 0x000fe200078e000d */
[----:B------:R-:W-:-:S07]  /*0b50*/  MOV R19, 0xb70 ;  /* 0x00000b7000137802 */ /* 0x000fce0000000f00 */
[----:B------:R-:W-:Y:S05]  /*0b60*/  CALL.REL.NOINC `($__internal_0_$__cuda_sm3x_div_rn_noftz_f32_slowpath) ;  /* 0x0000000000207944 */ /* 0x000fea0003c00000 */
[----:B------:R-:W-:-:S07]  /*0b70*/  MOV R4, R17 ;  /* 0x0000001100047202 */ /* 0x000fce0000000f00 */
.L_x_12:
[----:B------:R-:W-:Y:S05]  /*0b80*/  BSYNC.RECONVERGENT B0 ;  /* 0x0000000000007941 */ /* 0x000fea0003800200 */
.L_x_11:
[----:B------:R-:W0:Y:S01]  /*0b90*/  LDCU.64 UR4, c[0x0][0x388] ;  /* 0x00007100ff0477ac */ /* 0x000e220008000a00 */
[----:B------:R-:W1:Y:S01]  /*0ba0*/  F2I.U32.TRUNC.NTZ R5, R4 ;  /* 0x0000000400057305 */ /* 0x000e62000020f000 */
[----:B0-----:R-:W-:-:S04]  /*0bb0*/  IADD3 R2, P0, PT, R20, UR4, RZ ;  /* 0x0000000414027c10 */ /* 0x001fc8000ff1e0ff */
[----:B------:R-:W-:-:S05]  /*0bc0*/  LEA.HI.X.SX32 R3, R20, UR5, 0x1, P0 ;  /* 0x0000000514037c11 */ /* 0x000fca00080f0eff */
[----:B-1----:R-:W-:Y:S01]  /*0bd0*/  STG.E.U8 desc[UR8][R2.64], R5 ;  /* 0x0000000502007986 */ /* 0x002fe2000c101108 */
[----:B------:R-:W-:Y:S05]  /*0be0*/  EXIT ;  /* 0x000000000000794d */ /* 0x000fea0003800000 */
        .weak           $__internal_0_$__cuda_sm3x_div_rn_noftz_f32_slowpath
        .type           $__internal_0_$__cuda_sm3x_div_rn_noftz_f32_slowpath,@function
        .size           $__internal_0_$__cuda_sm3x_div_rn_noftz_f32_slowpath,(.L_x_79 - $__internal_0_$__cuda_sm3x_div_rn_noftz_f32_slowpath)
$__internal_0_$__cuda_sm3x_div_rn_noftz_f32_slowpath:
[----:B------:R-:W-:Y:S01]  /*0bf0*/  SHF.R.U32.HI R18, RZ, 0x17, R3 ;  /* 0x00000017ff127819 */ /* 0x000fe20000011603 */
[----:B------:R-:W-:Y:S01]  /*0c00*/  BSSY.RECONVERGENT B2, `(.L_x_13) ;  /* 0x0000062000027945 */ /* 0x000fe20003800200 */
[----:B------:R-:W-:Y:S02]  /*0c10*/  SHF.R.U32.HI R21, RZ, 0x17, R2 ;  /* 0x00000017ff157819 */ /* 0x000fe40000011602 */
[----:B------:R-:W-:Y:S02]  /*0c20*/  LOP3.LUT R18, R18, 0xff, RZ, 0xc0, !PT ;  /* 0x000000ff12127812 */ /* 0x000fe400078ec0ff */
[----:B------:R-:W-:-:S03]  /*0c30*/  LOP3.LUT R21, R21, 0xff, RZ, 0xc0, !PT ;  /* 0x000000ff15157812 */ /* 0x000fc600078ec0ff */
[----:B------:R-:W-:Y:S01]  /*0c40*/  VIADD R23, R18, 0xffffffff ;  /* 0xffffffff12177836 */ /* 0x000fe20000000000 */
[----:B------:R-:W-:-:S04]  /*0c50*/  IADD3 R22, PT, PT, R21, -0x1, RZ ;  /* 0xffffffff15167810 */ /* 0x000fc80007ffe0ff */
[----:B------:R-:W-:-:S04]  /*0c60*/  ISETP.GT.U32.AND P1, PT, R23, 0xfd, PT ;  /* 0x000000fd1700780c */ /* 0x000fc80003f24070 */
[----:B------:R-:W-:-:S13]  /*0c70*/  ISETP.GT.U32.OR P1, PT, R22, 0xfd, P1 ;  /* 0x000000fd1600780c */ /* 0x000fda0000f24470 */
[----:B------:R-:W-:Y:S01]  /*0c80*/  @!P1 IMAD.MOV.U32 R17, RZ, RZ, RZ ;  /* 0x000000ffff119224 */ /* 0x000fe200078e00ff */
[----:B------:R-:W-:Y:S06]  /*0c90*/  @!P1 BRA `(.L_x_14) ;  /* 0x00000000005c9947 */ /* 0x000fec0003800000 */
[----:B------:R-:W-:Y:S02]  /*0ca0*/  FSETP.GTU.FTZ.AND P1, PT, |R2|, +INF , PT ;  /* 0x7f8000000200780b */ /* 0x000fe40003f3c200 */
[----:B------:R-:W-:-:S04]  /*0cb0*/  FSETP.GTU.FTZ.AND P2, PT, |R3|, +INF , PT ;  /* 0x7f8000000300780b */ /* 0x000fc80003f5c200 */
[----:B------:R-:W-:-:S13]  /*0cc0*/  PLOP3.LUT P1, PT, P1, P2, PT, 0xf8, 0x8f ;  /* 0x00000000008f781c */ /* 0x000fda0000f25f70 */
[----:B------:R-:W-:Y:S05]  /*0cd0*/  @P1 BRA `(.L_x_15) ;  /* 0x00000004004c1947 */ /* 0x000fea0003800000 */
[----:B------:R-:W-:-:S13]  /*0ce0*/  LOP3.LUT P1, RZ, R3, 0x7fffffff, R2, 0xc8, !PT ;  /* 0x7fffffff03ff7812 */ /* 0x000fda000782c802 */
[----:B------:R-:W-:Y:S05]  /*0cf0*/  @!P1 BRA `(.L_x_16) ;  /* 0x00000004003c9947 */ /* 0x000fea0003800000 */
[C---:B------:R-:W-:Y:S02]  /*0d00*/  FSETP.NEU.FTZ.AND P3, PT, |R2|.reuse, +INF , PT ;  /* 0x7f8000000200780b */ /* 0x040fe40003f7d200 */
[----:B------:R-:W-:Y:S02]  /*0d10*/  FSETP.NEU.FTZ.AND P2, PT, |R3|, +INF , PT ;  /* 0x7f8000000300780b */ /* 0x000fe40003f5d200 */
[----:B------:R-:W-:-:S11]  /*0d20*/  FSETP.NEU.FTZ.AND P1, PT, |R2|, +INF , PT ;  /* 0x7f8000000200780b */ /* 0x000fd60003f3d200 */
[----:B------:R-:W-:Y:S05]  /*0d30*/  @!P2 BRA !P3, `(.L_x_16) ;  /* 0x00000004002ca947 */ /* 0x000fea0005800000 */
[----:B------:R-:W-:-:S04]  /*0d40*/  LOP3.LUT P3, RZ, R2, 0x7fffffff, RZ, 0xc0, !PT ;  /* 0x7fffffff02ff7812 */ /* 0x000fc8000786c0ff */
[----:B------:R-:W-:-:S13]  /*0d50*/  PLOP3.LUT P2, PT, P2, P3, PT, 0x2f, 0xf2 ;  /* 0x0000000000f2781c */ /* 0x000fda0001746577 */
[----:B------:R-:W-:Y:S05]  /*0d60*/  @P2 BRA `(.L_x_17) ;  /* 0x0000000400182947 */ /* 0x000fea0003800000 */
[----:B------:R-:W-:-:S04]  /*0d70*/  LOP3.LUT P2, RZ, R3, 0x7fffffff, RZ, 0xc0, !PT ;  /* 0x7fffffff03ff7812 */ /* 0x000fc8000784c0ff */
[----:B------:R-:W-:-:S13]  /*0d80*/  PLOP3.LUT P1, PT, P1, P2, PT, 0x2f, 0xf2 ;  /* 0x0000000000f2781c */ /* 0x000fda0000f24577 */
[----:B------:R-:W-:Y:S05]  /*0d90*/  @P1 BRA `(.L_x_18) ;  /* 0x0000000400001947 */ /* 0x000fea0003800000 */
[----:B------:R-:W-:Y:S02]  /*0da0*/  ISETP.GE.AND P1, PT, R22, RZ, PT ;  /* 0x000000ff1600720c */ /* 0x000fe40003f26270 */
[----:B------:R-:W-:-:S11]  /*0db0*/  ISETP.GE.AND P2, PT, R23, RZ, PT ;  /* 0x000000ff1700720c */ /* 0x000fd60003f46270 */
[----:B------:R-:W-:Y:S01]  /*0dc0*/  @P1 MOV R17, RZ ;  /* 0x000000ff00111202 */ /* 0x000fe20000000f00 */
[----:B------:R-:W-:Y:S02]  /*0dd0*/  @!P1 IMAD.MOV.U32 R17, RZ, RZ, -0x40 ;  /* 0xffffffc0ff119424 */ /* 0x000fe400078e00ff */
[----:B------:R-:W-:Y:S01]  /*0de0*/  @!P1 FFMA R2, R2, 1.84467440737095516160e+19, RZ ;  /* 0x5f80000002029823 */ /* 0x000fe200000000ff */
[----:B------:R-:W-:Y:S02]  /*0df0*/  @!P2 FFMA R3, R3, 1.84467440737095516160e+19, RZ ;  /* 0x5f8000000303a823 */ /* 0x000fe400000000ff */
[----:B------:R-:W-:-:S07]  /*0e00*/  @!P2 IADD3 R17, PT, PT, R17, 0x40, RZ ;  /* 0x000000401111a810 */ /* 0x000fce0007ffe0ff */
.L_x_14:
[----:B------:R-:W-:Y:S01]  /*0e10*/  LEA R22, R18, 0xc0800000, 0x17 ;  /* 0xc080000012167811 */ /* 0x000fe200078eb8ff */
[----:B------:R-:W-:Y:S04]  /*0e20*/  BSSY.RECONVERGENT B3, `(.L_x_19) ;  /* 0x0000036000037945 */ /* 0x000fe80003800200 */
[----:B------:R-:W-:Y:S01]  /*0e30*/  IMAD.IADD R24, R3, 0x1, -R22 ;  /* 0x0000000103187824 */ /* 0x000fe200078e0a16 */
[----:B------:R-:W-:-:S03]  /*0e40*/  IADD3 R3, PT, PT, R21, -0x7f, RZ ;  /* 0xffffff8115037810 */ /* 0x000fc60007ffe0ff */
[----:B------:R-:W0:Y:S01]  /*0e50*/  MUFU.RCP R22, R24 ;  /* 0x0000001800167308 */ /* 0x000e220000001000 */
[----:B------:R-:W-:Y:S01]  /*0e60*/  FADD.FTZ R23, -R24, -RZ ;  /* 0x800000ff18177221 */ /* 0x000fe20000010100 */
[C---:B------:R-:W-:Y:S01]  /*0e70*/  IMAD R2, R3.reuse, -0x800000, R2 ;  /* 0xff80000003027824 */ /* 0x040fe200078e0202 */
[----:B------:R-:W-:-:S05]  /*0e80*/  IADD3 R18, PT, PT, R3, 0x7f, -R18 ;  /* 0x0000007f03127810 */ /* 0x000fca0007ffe812 */
[----:B------:R-:W-:Y:S02]  /*0e90*/  IMAD.IADD R18, R18, 0x1, R17 ;  /* 0x0000000112127824 */ /* 0x000fe400078e0211 */
[----:B0-----:R-:W-:-:S04]  /*0ea0*/  FFMA R21, R22, R23, 1 ;  /* 0x3f80000016157423 */ /* 0x001fc80000000017 */
[----:B------:R-:W-:-:S04]  /*0eb0*/  FFMA R21, R22, R21, R22 ;  /* 0x0000001516157223 */ /* 0x000fc80000000016 */
[----:B------:R-:W-:-:S04]  /*0ec0*/  FFMA R22, R2, R21, RZ ;  /* 0x0000001502167223 */ /* 0x000fc800000000ff */
[----:B------:R-:W-:-:S04]  /*0ed0*/  FFMA R25, R23, R22, R2 ;  /* 0x0000001617197223 */ /* 0x000fc80000000002 */
[----:B------:R-:W-:-:S04]  /*0ee0*/  FFMA R22, R21, R25, R22 ;  /* 0x0000001915167223 */ /* 0x000fc80000000016 */
[----:B------:R-:W-:-:S04]  /*0ef0*/  FFMA R23, R23, R22, R2 ;  /* 0x0000001617177223 */ /* 0x000fc80000000002 */
[----:B------:R-:W-:-:S05]  /*0f00*/  FFMA R2, R21, R23, R22 ;  /* 0x0000001715027223 */ /* 0x000fca0000000016 */
[----:B------:R-:W-:-:S04]  /*0f10*/  SHF.R.U32.HI R3, RZ, 0x17, R2 ;  /* 0x00000017ff037819 */ /* 0x000fc80000011602 */
[----:B------:R-:W-:-:S04]  /*0f20*/  LOP3.LUT R3, R3, 0xff, RZ, 0xc0, !PT ;  /* 0x000000ff03037812 */ /* 0x000fc800078ec0ff */
[----:B------:R-:W-:-:S05]  /*0f30*/  IADD3 R17, PT, PT, R3, R18, RZ ;  /* 0x0000001203117210 */ /* 0x000fca0007ffe0ff */
[----:B------:R-:W-:-:S05]  /*0f40*/  VIADD R3, R17, 0xffffffff ;  /* 0xffffffff11037836 */ /* 0x000fca0000000000 */
[----:B------:R-:W-:-:S13]  /*0f50*/  ISETP.GE.U32.AND P1, PT, R3, 0xfe, PT ;  /* 0x000000fe0300780c */ /* 0x000fda0003f26070 */
[----:B------:R-:W-:Y:S05]  /*0f60*/  @!P1 BRA `(.L_x_20) ;  /* 0x0000000000809947 */ /* 0x000fea0003800000 */
[----:B------:R-:W-:-:S13]  /*0f70*/  ISETP.GT.AND P1, PT, R17, 0xfe, PT ;  /* 0x000000fe1100780c */ /* 0x000fda0003f24270 */
[----:B------:R-:W-:Y:S05]  /*0f80*/  @P1 BRA `(.L_x_21) ;  /* 0x00000000006c1947 */ /* 0x000fea0003800000 */
[----:B------:R-:W-:-:S13]  /*0f90*/  ISETP.GE.AND P1, PT, R17, 0x1, PT ;  /* 0x000000011100780c */ /* 0x000fda0003f26270 */
[----:B------:R-:W-:Y:S05]  /*0fa0*/  @P1 BRA `(.L_x_22) ;  /* 0x0000000000741947 */ /* 0x000fea0003800000 */
[----:B------:R-:W-:Y:S02]  /*0fb0*/  ISETP.GE.AND P1, PT, R17, -0x18, PT ;  /* 0xffffffe81100780c */ /* 0x000fe40003f26270 */
[----:B------:R-:W-:-:S11]  /*0fc0*/  LOP3.LUT R2, R2, 0x80000000, RZ, 0xc0, !PT ;  /* 0x8000000002027812 */ /* 0x000fd600078ec0ff */
[----:B------:R-:W-:Y:S05]  /*0fd0*/  @!P1 BRA `(.L_x_22) ;  /* 0x0000000000689947 */ /* 0x000fea0003800000 */
[-CC-:B------:R-:W-:Y:S01]  /*0fe0*/  FFMA.RZ R3, R21, R23.reuse, R22.reuse ;  /* 0x0000001715037223 */ /* 0x180fe2000000c016 */
[C---:B------:R-:W-:Y:S02]  /*0ff0*/  ISETP.NE.AND P3, PT, R17.reuse, RZ, PT ;  /* 0x000000ff1100720c */ /* 0x040fe40003f65270 */
[----:B------:R-:W-:Y:S02]  /*1000*/  ISETP.NE.AND P2, PT, R17, RZ, PT ;  /* 0x000000ff1100720c */ /* 0x000fe40003f45270 */
[----:B------:R-:W-:Y:S01]  /*1010*/  LOP3.LUT R18, R3, 0x7fffff, RZ, 0xc0, !PT ;  /* 0x007fffff03127812 */ /* 0x000fe200078ec0ff */
[CCC-:B------:R-:W-:Y:S01]  /*1020*/  FFMA.RP R3, R21.reuse, R23.reuse, R22.reuse ;  /* 0x0000001715037223 */ /* 0x1c0fe20000008016 */
[----:B------:R-:W-:Y:S01]  /*1030*/  FFMA.RM R22, R21, R23, R22 ;  /* 0x0000001715167223 */ /* 0x000fe20000004016 */
[----:B------:R-:W-:Y:S01]  /*1040*/  IADD3 R21, PT, PT, R17, 0x20, RZ ;  /* 0x0000002011157810 */ /* 0x000fe20007ffe0ff */
[----:B------:R-:W-:Y:S01]  /*1050*/  IMAD.MOV R17, RZ, RZ, -R17 ;  /* 0x000000ffff117224 */ /* 0x000fe200078e0a11 */
[----:B------:R-:W-:-:S02]  /*1060*/  LOP3.LUT R18, R18, 0x800000, RZ, 0xfc, !PT ;  /* 0x0080000012127812 */ /* 0x000fc400078efcff */
[----:B------:R-:W-:Y:S02]  /*1070*/  FSETP.NEU.FTZ.AND P1, PT, R3, R22, PT ;  /* 0x000000160300720b */ /* 0x000fe40003f3d000 */
[----:B------:R-:W-:Y:S02]  /*1080*/  SHF.L.U32 R21, R18, R21, RZ ;  /* 0x0000001512157219 */ /* 0x000fe400000006ff */
[----:B------:R-:W-:Y:S02]  /*1090*/  SEL R3, R17, RZ, P3 ;  /* 0x000000ff11037207 */ /* 0x000fe40001800000 */
[----:B------:R-:W-:Y:S02]  /*10a0*/  ISETP.NE.AND P2, PT, R21, RZ, P2 ;  /* 0x000000ff1500720c */ /* 0x000fe40001745270 */
[----:B------:R-:W-:Y:S02]  /*10b0*/  SHF.R.U32.HI R3, RZ, R3, R18 ;  /* 0x00000003ff037219 */ /* 0x000fe40000011612 */
[----:B------:R-:W-:-:S02]  /*10c0*/  PLOP3.LUT P1, PT, P1, P2, PT, 0xf8, 0x8f ;  /* 0x00000000008f781c */ /* 0x000fc40000f25f70 */
[----:B------:R-:W-:Y:S02]  /*10d0*/  SHF.R.U32.HI R18, RZ, 0x1, R3 ;  /* 0x00000001ff127819 */ /* 0x000fe40000011603 */
[----:B------:R-:W-:-:S04]  /*10e0*/  SEL R17, RZ, 0x1, !P1 ;  /* 0x00000001ff117807 */ /* 0x000fc80004800000 */
[----:B------:R-:W-:-:S04]  /*10f0*/  LOP3.LUT R22, R17, 0x1, R18, 0xf8, !PT ;  /* 0x0000000111167812 */ /* 0x000fc800078ef812 */
[----:B------:R-:W-:-:S04]  /*1100*/  LOP3.LUT R3, R22, R3, RZ, 0xc0, !PT ;  /* 0x0000000316037212 */ /* 0x000fc800078ec0ff */
[----:B------:R-:W-:-:S04]  /*1110*/  IADD3 R3, PT, PT, R18, R3, RZ ;  /* 0x0000000312037210 */ /* 0x000fc80007ffe0ff */
[----:B------:R-:W-:Y:S01]  /*1120*/  LOP3.LUT R2, R3, R2, RZ, 0xfc, !PT ;  /* 0x0000000203027212 */ /* 0x000fe200078efcff */
[----:B------:R-:W-:Y:S06]  /*1130*/  BRA `(.L_x_22) ;  /* 0x0000000000107947 */ /* 0x000fec0003800000 */
.L_x_21:
[----:B------:R-:W-:-:S04]  /*1140*/  LOP3.LUT R2, R2, 0x80000000, RZ, 0xc0, !PT ;  /* 0x8000000002027812 */ /* 0x000fc800078ec0ff */
[----:B------:R-:W-:Y:S01]  /*1150*/  LOP3.LUT R2, R2, 0x7f800000, RZ, 0xfc, !PT ;  /* 0x7f80000002027812 */ /* 0x000fe200078efcff */
[----:B------:R-:W-:Y:S06]  /*1160*/  BRA `(.L_x_22) ;  /* 0x0000000000047947 */ /* 0x000fec0003800000 */
.L_x_20:
[----:B------:R-:W-:-:S07]  /*1170*/  IMAD R2, R18, 0x800000, R2 ;  /* 0x0080000012027824 */ /* 0x000fce00078e0202 */
.L_x_22:
[----:B------:R-:W-:Y:S05]  /*1180*/  BSYNC.RECONVERGENT B3 ;  /* 0x0000000000037941 */ /* 0x000fea0003800200 */
.L_x_19:
[----:B------:R-:W-:Y:S05]  /*1190*/  BRA `(.L_x_23) ;  /* 0x0000000000207947 */ /* 0x000fea0003800000 */
.L_x_18:
[----:B------:R-:W-:-:S04]  /*11a0*/  LOP3.LUT R2, R3, 0x80000000, R2, 0x48, !PT ;  /* 0x8000000003027812 */ /* 0x000fc800078e4802 */
[----:B------:R-:W-:Y:S01]  /*11b0*/  LOP3.LUT R2, R2, 0x7f800000, RZ, 0xfc, !PT ;  /* 0x7f80000002027812 */ /* 0x000fe200078efcff */
[----:B------:R-:W-:Y:S06]  /*11c0*/  BRA `(.L_x_23) ;  /* 0x0000000000147947 */ /* 0x000fec0003800000 */
.L_x_17:
[----:B------:R-:W-:Y:S01]  /*11d0*/  LOP3.LUT R2, R3, 0x80000000, R2, 0x48, !PT ;  /* 0x8000000003027812 */ /* 0x000fe200078e4802 */
[----:B------:R-:W-:Y:S06]  /*11e0*/  BRA `(.L_x_23) ;  /* 0x00000000000c7947 */ /* 0x000fec0003800000 */
.L_x_16:
[----:B------:R-:W0:Y:S01]  /*11f0*/  MUFU.RSQ R2, -QNAN ;  /* 0xffc0000000027908 */ /* 0x000e220000001400 */
[----:B------:R-:W-:Y:S05]  /*1200*/  BRA `(.L_x_23) ;  /* 0x0000000000047947 */ /* 0x000fea0003800000 */
.L_x_15:
[----:B------:R-:W-:-:S07]  /*1210*/  FADD.FTZ R2, R2, R3 ;  /* 0x0000000302027221 */ /* 0x000fce0000010000 */
.L_x_23:
[----:B------:R-:W-:Y:S05]  /*1220*/  BSYNC.RECONVERGENT B2 ;  /* 0x0000000000027941 */ /* 0x000fea0003800200 */
.L_x_13:
[----:B------:R-:W-:Y:S01]  /*1230*/  HFMA2 R3, -RZ, RZ, 0, 0 ;  /* 0x00000000ff037431 */ /* 0x000fe200000001ff */
[----:B0-----:R-:W-:Y:S01]  /*1240*/  MOV R17, R2 ;  /* 0x0000000200117202 */ /* 0x001fe20000000f00 */
[----:B------:R-:W-:-:S04]  /*1250*/  IMAD.MOV.U32 R2, RZ, RZ, R19 ;  /* 0x000000ffff027224 */ /* 0x000fc800078e0013 */
[----:B------:R-:W-:Y:S05]  /*1260*/  RET.REL.NODEC R2 `(bilateral_filter_2d_unoptimized) ;  /* 0xffffffec02647950 */ /* 0x000fea0003c3ffff */
.L_x_24:
[----:B------:R-:W-:-:S00]  /*1270*/  BRA `(.L_x_24) ;  /* 0xfffffffc00fc7947 */ /* 0x000fc0000383ffff */
[----:B------:R-:W-:-:S00]  /*1280*/  NOP ;  /* 0x0000000000007918 */ /* 0x000fc00000000000 */
[----:B------:R-:W-:-:S00]  /*1290*/  NOP ;  /* 0x0000000000007918 */ /* 0x000fc00000000000 */
[----:B------:R-:W-:-:S00]  /*12a0*/  NOP ;  /* 0x0000000000007918 */ /* 0x000fc00000000000 */
[----:B------:R-:W-:-:S00]  /*12b0*/  NOP ;  /* 0x0000000000007918 */ /* 0x000fc00000000000 */
[----:B------:R-:W-:-:S00]  /*12c0*/  NOP ;  /* 0x0000000000007918 */ /* 0x000fc00000000000 */
[----:B------:R-:W-:-:S00]  /*12d0*/  NOP ;  /* 0x0000000000007918 */ /* 0x000fc00000000000 */
[----:B------:R-:W-:-:S00]  /*12e0*/  NOP ;  /* 0x0000000000007918 */ /* 0x000fc00000000000 */
[----:B------:R-:W-:-:S00]  /*12f0*/  NOP ;  /* 0x0000000000007918 */ /* 0x000fc00000000000 */
.L_x_79:


//--------------------- .text.bilateral_filter_2d --------------------------
	.section	.text.bilateral_filter_2d,"ax",@progbits
	.align	128
        .global         bilateral_filter_2d
        .type           bilateral_filter_2d,@function
        .size           bilateral_filter_2d,(.L_x_80 - bilateral_filter_2d)
        .other          bilateral_filter_2d,@"STO_CUDA_ENTRY STV_DEFAULT"
bilateral_filter_2d:
.text.bilateral_filter_2d:
        /* <DEDUP_REMOVED lines=14> */
[----:B------:R-:W-:Y:S01]  /*00e0*/  IMAD R8, R10, UR6, R9 ;  /* 0x000000060a087c24 */ /* 0x000fe2000f8e0209 */
[----:B------:R-:W1:Y:S04]  /*00f0*/  LDCU.64 UR12, c[0x0][0x358] ;  /* 0x00006b00ff0c77ac */ /* 0x000e680008000a00 */
[----:B------:R-:W-:Y:S02]  /*0100*/  SHF.R.S32.HI R18, RZ, 0x1f, R8 ;  /* 0x0000001fff127819 */ /* 0x000fe40000011408 */
[----:B0-----:R-:W-:-:S04]  /*0110*/  IADD3 R2, P0, PT, R8, UR4, RZ ;  /* 0x0000000408027c10 */ /* 0x001fc8000ff1e0ff */
[----:B------:R-:W-:-:S05]  /*0120*/  IADD3.X R3, PT, PT, R18, UR5, RZ, P0, !PT ;  /* 0x0000000512037c10 */ /* 0x000fca00087fe4ff */
[----:B-1----:R0:W5:Y:S01]  /*0130*/  LDG.E.U8 R6, desc[UR12][R2.64] ;  /* 0x0000000c02067981 */ /* 0x002162000c1e1100 */
[----:B------:R-:W-:Y:S01]  /*0140*/  IMAD.MOV.U32 R7, RZ, RZ, RZ ;  /* 0x000000ffff077224 */ /* 0x000fe200078e00ff */
[----:B------:R-:W-:Y:S01]  /*0150*/  UIADD3 UR6, UPT, UPT, UR7, 0x3, URZ ;  /* 0x0000000307067890 */ /* 0x000fe2000fffe0ff */
[----:B------:R-:W-:Y:S01]  /*0160*/  IMAD.MOV.U32 R0, RZ, RZ, RZ ;  /* 0x000000ffff007224 */ /* 0x000fe200078e00ff */
[----:B------:R-:W-:-:S10]  /*0170*/  UMOV UR9, 0xfffffffc ;  /* 0xfffffffc00097882 */ /* 0x000fd40000000000 */
.L_x_31:
[----:B------:R-:W1:Y:S01]  /*0180*/  LDCU UR8, c[0x0][0x390] ;  /* 0x00007200ff0877ac */ /* 0x000e620008000800 */
[----:B------:R-:W-:Y:S01]  /*0190*/  IADD3 R17, PT, PT, R10, UR9, RZ ;  /* 0x000000090a117c10 */ /* 0x000fe2000fffe0ff */
[----:B------:R-:W-:Y:S01]  /*01a0*/  IMAD.MOV.U32 R5, RZ, RZ, R9 ;  /* 0x000000ffff057224 */ /* 0x000fe200078e0009 */
[----:B------:R-:W-:Y:S02]  /*01b0*/  ULOP3.LUT UR4, URZ, UR9, URZ, 0x33, !UPT ;  /* 0x00000009ff047292 */ /* 0x000fe4000f8e33ff */
[----:B------:R-:W-:Y:S01]  /*01c0*/  IABS R4, R17 ;  /* 0x0000001100047213 */ /* 0x000fe20000000000 */
[----:B------:R-:W-:Y:S02]  /*01d0*/  UIMAD UR11, UR9, UR9, URZ ;  /* 0x00000009090b72a4 */ /* 0x000fe4000f8e02ff */
[----:B------:R-:W-:Y:S01]  /*01e0*/  UIADD3 UR9, UPT, UPT, UR9, 0x1, URZ ;  /* 0x0000000109097890 */ /* 0x000fe2000fffe0ff */
[----:B------:R-:W2:Y:S01]  /*01f0*/  LDCU UR16, c[0x0][0x390] ;  /* 0x00007200ff1077ac */ /* 0x000ea20008000800 */
[----:B------:R-:W3:Y:S01]  /*0200*/  LDCU.64 UR18, c[0x0][0x380] ;  /* 0x00007000ff1277ac */ /* 0x000ee20008000a00 */
[----:B------:R-:W4:Y:S01]  /*0210*/  LDCU.64 UR14, c[0x0][0x390] ;  /* 0x00007200ff0e77ac */ /* 0x000f220008000a00 */
[----:B-1----:R-:W-:-:S02]  /*0220*/  UIADD3 UR8, UPT, UPT, UR4, UR8, URZ ;  /* 0x0000000804087290 */ /* 0x002fc4000fffe0ff */
[----:B------:R-:W-:Y:S01]  /*0230*/  UISETP.NE.AND UP1, UPT, UR9, 0x5, UPT ;  /* 0x000000050900788c */ /* 0x000fe2000bf25270 */
[----:B------:R-:W-:Y:S01]  /*0240*/  UMOV UR10, 0xfffffffc ;  /* 0xfffffffc000a7882 */ /* 0x000fe20000000000 */
[----:B------:R-:W-:-:S09]  /*0250*/  UMOV UR7, UR6 ;  /* 0x0000000600077c82 */ /* 0x000fd20008000000 */
.L_x_30:
[----:B0-----:R-:W-:Y:S01]  /*0260*/  VIADD R2, R5, 0xfffffffc ;  /* 0xfffffffc05027836 */ /* 0x001fe20000000000 */
[----:B------:R-:W-:-:S04]  /*0270*/  IABS R3, R17 ;  /* 0x0000001100037213 */ /* 0x000fc80000000000 */
[----:B------:R-:W-:Y:S02]  /*0280*/  IABS R2, R2 ;  /* 0x0000000200027213 */ /* 0x000fe40000000000 */
[----:B----4-:R-:W-:Y:S02]  /*0290*/  ISETP.GE.AND P2, PT, R3, UR15, PT ;  /* 0x0000000f03007c0c */ /* 0x010fe4000bf46270 */
[----:B------:R-:W-:Y:S02]  /*02a0*/  ISETP.GE.AND P0, PT, R2, UR14, PT ;  /* 0x0000000e02007c0c */ /* 0x000fe4000bf06270 */
[----:B------:R-:W-:Y:S02]  /*02b0*/  SEL R3, R4, UR7, !P2 ;  /* 0x0000000704037c07 */ /* 0x000fe4000d000000 */
[----:B------:R-:W-:-:S05]  /*02c0*/  SEL R2, R2, UR8, !P0 ;  /* 0x0000000802027c07 */ /* 0x000fca000c000000 */
[----:B------:R-:W-:-:S05]  /*02d0*/  IMAD R3, R3, UR14, R2 ;  /* 0x0000000e03037c24 */ /* 0x000fca000f8e0202 */
[----:B---3--:R-:W-:-:S04]  /*02e0*/  IADD3 R2, P0, PT, R3, UR18, RZ ;  /* 0x0000001203027c10 */ /* 0x008fc8000ff1e0ff */
[----:B------:R-:W-:-:S05]  /*02f0*/  LEA.HI.X.SX32 R3, R3, UR19, 0x1, P0 ;  /* 0x0000001303037c11 */ /* 0x000fca00080f0eff */
[----:B------:R0:W3:Y:S01]  /*0300*/  LDG.E.U8 R11, desc[UR12][R2.64] ;  /* 0x0000000c020b7981 */ /* 0x0000e2000c1e1100 */
[----:B------:R-:W-:Y:S01]  /*0310*/  UIMAD UR4, UR10, UR10, UR11 ;  /* 0x0000000a0a0472a4 */ /* 0x000fe2000f8e020b */
[----:B------:R-:W-:Y:S02]  /*0320*/  HFMA2 R13, -RZ, RZ, 0.96630859375, -0.0022525787353515625 ;  /* 0x3bbb989dff0d7431 */ /* 0x000fe400000001ff */
[----:B------:R-:W-:Y:S01]  /*0330*/  IMAD.MOV.U32 R14, RZ, RZ, 0x437c0000 ;  /* 0x437c0000ff0e7424 */ /* 0x000fe200078e00ff */
[----:B------:R-:W-:Y:S01]  /*0340*/  BSSY.RECONVERGENT B0, `(.L_x_25) ;  /* 0x000001d000007945 */ /* 0x000fe20003800200 */
[----:B------:R-:W-:Y:S01]  /*0350*/  UIMAD.WIDE UR4, UR4, -0x68db8bad, URZ ;  /* 0x97247453040478a5 */ /* 0x000fe2000f8e02ff */
[----:B------:R-:W-:-:S03]  /*0360*/  IMAD.MOV.U32 R15, RZ, RZ, 0x3951b717 ;  /* 0x3951b717ff0f7424 */ /* 0x000fc600078e00ff */
[----:B------:R-:W-:-:S04]  /*0370*/  USHF.R.U32.HI UR4, URZ, 0x1f, UR5 ;  /* 0x0000001fff047899 */ /* 0x000fc80008011605 */
[----:B------:R-:W-:-:S06]  /*0380*/  ULEA.HI.SX32 UR4, UR5, UR4, 0x15 ;  /* 0x0000000405047291 */ /* 0x000fcc000f8faaff */
[----:B------:R-:W-:-:S05]  /*0390*/  I2FP.F32.S32 R12, UR4 ;  /* 0x00000004000c7c45 */ /* 0x000fca0008201400 */
[----:B------:R-:W-:-:S04]  /*03a0*/  FFMA.SAT R13, R12, R13, 0.5 ;  /* 0x3f0000000c0d7423 */ /* 0x000fc8000000200d */
[----:B------:R-:W-:-:S04]  /*03b0*/  FFMA.RM R13, R13, R14, 12582913 ;  /* 0x4b4000010d0d7423 */ /* 0x000fc8000000400e */
[----:B0-----:R-:W-:-:S04]  /*03c0*/  FADD R3, R13, -12583039 ;  /* 0xcb40007f0d037421 */ /* 0x001fc80000000000 */
[----:B------:R-:W-:-:S04]  /*03d0*/  FFMA R3, R12, 1.4426950216293334961, -R3 ;  /* 0x3fb8aa3b0c037823 */ /* 0x000fc80000000803 */
[----:B------:R-:W-:Y:S01]  /*03e0*/  FFMA R3, R12, 1.925963033500011079e-08, R3 ;  /* 0x32a570600c037823 */ /* 0x000fe20000000003 */
[----:B------:R-:W-:-:S04]  /*03f0*/  IMAD.MOV.U32 R12, RZ, RZ, 0x459c4000 ;  /* 0x459c4000ff0c7424 */ /* 0x000fc800078e00ff */
[----:B------:R-:W-:Y:S01]  /*0400*/  FFMA R12, -R15, R12, 1 ;  /* 0x3f8000000f0c7423 */ /* 0x000fe2000000010c */
[----:B------:R-:W0:Y:S03]  /*0410*/  MUFU.EX2 R3, R3 ;  /* 0x0000000300037308 */ /* 0x000e260000000800 */
[----:B------:R-:W-:Y:S01]  /*0420*/  FFMA R15, R12, -R15, -0.00019999999494757503271 ;  /* 0xb951b7170c0f7423 */ /* 0x000fe2000000080f */
[----:B------:R-:W-:-:S04]  /*0430*/  IMAD.SHL.U32 R12, R13, 0x800000, RZ ;  /* 0x008000000d0c7824 */ /* 0x000fc800078e00ff */
[----:B0-----:R-:W-:Y:S01]  /*0440*/  FMUL R12, R12, R3 ;  /* 0x000000030c0c7220 */ /* 0x001fe20000400000 */
[----:B---3-5:R-:W-:-:S04]  /*0450*/  IADD3 R2, PT, PT, -R6, R11, RZ ;  /* 0x0000000b06027210 */ /* 0x028fc80007ffe1ff */
        /* <DEDUP_REMOVED lines=9> */
[----:B--2---:R-:W-:Y:S05]  /*04f0*/  CALL.REL.NOINC `($__internal_1_$__cuda_sm3x_div_rn_noftz_f32_slowpath) ;  /* 0x0000000400a87944 */ /* 0x004fea0003c00000 */
[----:B------:R-:W-:-:S07]  /*0500*/  IMAD.MOV.U32 R13, RZ, RZ, R14 ;  /* 0x000000ffff0d7224 */ /* 0x000fce00078e000e */
.L_x_26:
[----:B--2---:R-:W-:Y:S05]  /*0510*/  BSYNC.RECONVERGENT B0 ;  /* 0x0000000000007941 */ /* 0x004fea0003800200 */
.L_x_25:
[----:B------:R-:W0:Y:S01]  /*0520*/  F2I.TRUNC.NTZ R13, R13 ;  /* 0x0000000d000d7305 */ /* 0x000e22000020f100 */
[----:B------:R-:W-:Y:S01]  /*0530*/  IMAD.MOV.U32 R2, RZ, RZ, 0x3bbb989d ;  /* 0x3bbb989dff027424 */ /* 0x000fe200078e00ff */
[----:B------:R-:W-:Y:S01]  /*0540*/  MOV R3, 0x437c0000 ;  /* 0x437c000000037802 */ /* 0x000fe20000000f00 */
[----:B------:R-:W-:-:S05]  /*0550*/  UISETP.NE.AND UP0, UPT, UR10, 0x4, UPT ;  /* 0x000000040a00788c */ /* 0x000fca000bf05270 */
        /* <DEDUP_REMOVED lines=12> */
[----:B------:R-:W-:Y:S01]  /*0620*/  FFMA R7, R12, R15, R7 ;  /* 0x0000000f0c077223 */ /* 0x000fe20000000007 */
[----:B------:R-:W-:Y:S06]  /*0630*/  BRA.U !UP0, `(.L_x_27) ;  /* 0x0000000508007547 */ /* 0x000fec000b800000 */
[----:B------:R-:W-:Y:S01]  /*0640*/  VIADD R11, R5, 0xfffffffd ;  /* 0xfffffffd050b7836 */ /* 0x000fe20000000000 */
[----:B------:R-:W-:-:S04]  /*0650*/  UIADD3 UR4, UPT, UPT, UR7, -0x1, URZ ;  /* 0xffffffff07047890 */ /* 0x000fc8000fffe0ff */
[----:B------:R-:W-:Y:S02]  /*0660*/  IABS R11, R11 ;  /* 0x0000000b000b7213 */ /* 0x000fe40000000000 */
[----:B------:R-:W-:Y:S02]  /*0670*/  SEL R12, R4, UR4, !P2 ;  /* 0x00000004040c7c07 */ /* 0x000fe4000d000000 */
[----:B------:R-:W-:-:S04]  /*0680*/  ISETP.GE.AND P0, PT, R11, UR16, PT ;  /* 0x000000100b007c0c */ /* 0x000fc8000bf06270 */
[----:B------:R-:W-:-:S05]  /*0690*/  SEL R11, R11, UR8, !P0 ;  /* 0x000000080b0b7c07 */ /* 0x000fca000c000000 */
[----:B------:R-:W-:-:S05]  /*06a0*/  IMAD R11, R12, UR16, R11 ;  /* 0x000000100c0b7c24 */ /* 0x000fca000f8e020b */
[----:B------:R-:W-:-:S04]  /*06b0*/  IADD3 R12, P0, PT, R11, UR18, RZ ;  /* 0x000000120b0c7c10 */ /* 0x000fc8000ff1e0ff */
[----:B------:R-:W-:-:S05]  /*06c0*/  LEA.HI.X.SX32 R13, R11, UR19, 0x1, P0 ;  /* 0x000000130b0d7c11 */ /* 0x000fca00080f0eff */
[----:B------:R0:W2:Y:S01]  /*06d0*/  LDG.E.U8 R11, desc[UR12][R12.64] ;  /* 0x0000000c0c0b7981 */ /* 0x0000a2000c1e1100 */
[----:B------:R-:W-:Y:S01]  /*06e0*/  UIMAD UR4, UR10, UR10, UR10 ;  /* 0x0000000a0a0472a4 */ /* 0x000fe2000f8e020a */
[----:B------:R-:W-:Y:S03]  /*06f0*/  BSSY.RECONVERGENT B0, `(.L_x_28) ;  /* 0x0000020000007945 */ /* 0x000fe60003800200 */
[----:B------:R-:W-:-:S04]  /*0700*/  UIADD3 UR4, UPT, UPT, UR11, UR10, UR4 ;  /* 0x0000000a0b047290 */ /* 0x000fc8000fffe004 */
[----:B------:R-:W-:Y:S01]  /*0710*/  UIADD3 UR4, UPT, UPT, UR4, 0x1, URZ ;  /* 0x0000000104047890 */ /* 0x000fe2000fffe0ff */
[----:B0-----:R-:W-:-:S03]  /*0720*/  HFMA2 R13, -RZ, RZ, 0.66455078125, -0.443115234375 ;  /* 0x3951b717ff0d7431 */ /* 0x001fc600000001ff */
[----:B------:R-:W-:-:S04]  /*0730*/  UIMAD.WIDE UR4, UR4, -0x68db8bad, URZ ;  /* 0x97247453040478a5 */ /* 0x000fc8000f8e02ff */
[----:B------:R-:W-:-:S04]  /*0740*/  USHF.R.U32.HI UR4, URZ, 0x1f, UR5 ;  /* 0x0000001fff047899 */ /* 0x000fc80008011605 */
[----:B------:R-:W-:-:S06]  /*0750*/  ULEA.HI.SX32 UR4, UR5, UR4, 0x15 ;  /* 0x0000000405047291 */ /* 0x000fcc000f8faaff */
[----:B------:R-:W-:-:S05]  /*0760*/  I2FP.F32.S32 R15, UR4 ;  /* 0x00000004000f7c45 */ /* 0x000fca0008201400 */
[----:B------:R-:W-:-:S04]  /*0770*/  FFMA.SAT R2, R15, R2, 0.5 ;  /* 0x3f0000000f027423 */ /* 0x000fc80000002002 */
[----:B------:R-:W-:-:S04]  /*0780*/  FFMA.RM R3, R2, R3, 12582913 ;  /* 0x4b40000102037423 */ /* 0x000fc80000004003 */
[----:B------:R-:W-:-:S04]  /*0790*/  FADD R2, R3, -12583039 ;  /* 0xcb40007f03027421 */ /* 0x000fc80000000000 */
[----:B------:R-:W-:-:S04]  /*07a0*/  FFMA R12, R15, 1.4426950216293334961, -R2 ;  /* 0x3fb8aa3b0f0c7823 */ /* 0x000fc80000000802 */
[----:B------:R-:W-:Y:S01]  /*07b0*/  FFMA R15, R15, 1.925963033500011079e-08, R12 ;  /* 0x32a570600f0f7823 */ /* 0x000fe2000000000c */
[----:B------:R-:W-:-:S04]  /*07c0*/  IMAD.MOV.U32 R12, RZ, RZ, 0x459c4000 ;  /* 0x459c4000ff0c7424 */ /* 0x000fc800078e00ff */
[----:B------:R-:W-:Y:S01]  /*07d0*/  FFMA R12, -R13, R12, 1 ;  /* 0x3f8000000d0c7423 */ /* 0x000fe2000000010c */
[----:B------:R-:W0:Y:S01]  /*07e0*/  MUFU.EX2 R15, R15 ;  /* 0x0000000f000f7308 */ /* 0x000e220000000800 */
[----:B--2---:R-:W-:-:S05]  /*07f0*/  IMAD.IADD R2, R11, 0x1, -R6 ;  /* 0x000000010b027824 */ /* 0x004fca00078e0a06 */
[----:B------:R-:W-:-:S05]  /*0800*/  I2FP.F32.S32 R2, R2 ;  /* 0x0000000200027245 */ /* 0x000fca0000201400 */
[----:B------:R-:W-:Y:S01]  /*0810*/  FMUL R14, R2, R2 ;  /* 0x00000002020e7220 */ /* 0x000fe20000400000 */
[----:B------:R-:W-:Y:S01]  /*0820*/  FFMA R2, R12, -R13, -0.00019999999494757503271 ;  /* 0xb951b7170c027423 */ /* 0x000fe2000000080d */
[----:B------:R-:W-:Y:S02]  /*0830*/  SHF.L.U32 R12, R3, 0x17, RZ ;  /* 0x00000017030c7819 */ /* 0x000fe400000006ff */
[----:B------:R-:W1:Y:S01]  /*0840*/  FCHK P0, R14, -5000 ;  /* 0xc59c40000e007902 */ /* 0x000e620000000000 */
[----:B------:R-:W-:Y:S02]  /*0850*/  FFMA R13, R2, R14, RZ ;  /* 0x0000000e020d7223 */ /* 0x000fe400000000ff */
[----:B0-----:R-:W-:Y:S02]  /*0860*/  FMUL R12, R12, R15 ;  /* 0x0000000f0c0c7220 */ /* 0x001fe40000400000 */
[----:B------:R-:W-:-:S04]  /*0870*/  FFMA R3, R13, 5000, R14 ;  /* 0x459c40000d037823 */ /* 0x000fc8000000000e */
[----:B------:R-:W-:Y:S01]  /*0880*/  FFMA R2, R2, R3, R13 ;  /* 0x0000000302027223 */ /* 0x000fe2000000000d */
[----:B-1----:R-:W-:Y:S06]  /*0890*/  @!P0 BRA `(.L_x_29) ;  /* 0x0000000000148947 */ /* 0x002fec0003800000 */
[----:B------:R-:W-:Y:S01]  /*08a0*/  IMAD.MOV.U32 R2, RZ, RZ, R14 ;  /* 0x000000ffff027224 */ /* 0x000fe200078e000e */
[----:B------:R-:W-:Y:S01]  /*08b0*/  MOV R13, 0x8e0 ;  /* 0x000008e0000d7802 */ /* 0x000fe20000000f00 */
[----:B------:R-:W-:-:S07]  /*08c0*/  IMAD.MOV.U32 R3, RZ, RZ, -0x3a63c000 ;  /* 0xc59c4000ff037424 */ /* 0x000fce00078e00ff */
[----:B------:R-:W-:Y:S05]  /*08d0*/  CALL.REL.NOINC `($__internal_1_$__cuda_sm3x_div_rn_noftz_f32_slowpath) ;  /* 0x0000000000b07944 */ /* 0x000fea0003c00000 */
[----:B------:R-:W-:-:S07]  /*08e0*/  MOV R2, R14 ;  /* 0x0000000e00027202 */ /* 0x000fce0000000f00 */
.L_x_29:
[----:B------:R-:W-:Y:S05]  /*08f0*/  BSYNC.RECONVERGENT B0 ;  /* 0x0000000000007941 */ /* 0x000fea0003800200 */
.L_x_28:
[----:B------:R-:W0:Y:S01]  /*0900*/  F2I.TRUNC.NTZ R2, R2 ;  /* 0x0000000200027305 */ /* 0x000e22000020f100 */
[----:B------:R-:W-:Y:S01]  /*0910*/  IMAD.MOV.U32 R14, RZ, RZ, 0x3bbb989d ;  /* 0x3bbb989dff0e7424 */ /* 0x000fe200078e00ff */
[----:B------:R-:W-:Y:S01]  /*0920*/  UIADD3 UR10, UPT, UPT, UR10, 0x2, URZ ;  /* 0x000000020a0a7890 */ /* 0x000fe2000fffe0ff */
[----:B------:R-:W-:Y:S01]  /*0930*/  IMAD.MOV.U32 R16, RZ, RZ, 0x437c0000 ;  /* 0x437c0000ff107424 */ /* 0x000fe200078e00ff */
[----:B------:R-:W-:Y:S01]  /*0940*/  UIADD3 UR7, UPT, UPT, UR7, -0x2, URZ ;  /* 0xfffffffe07077890 */ /* 0x000fe2000fffe0ff */
[----:B------:R-:W-:-:S03]  /*0950*/  VIADD R5, R5, 0x2 ;  /* 0x0000000205057836 */ /* 0x000fc60000000000 */
[----:B------:R-:W1:Y:S01]  /*0960*/  I2F.U16 R11, R11 ;  /* 0x0000000b000b7306 */ /* 0x000e620000101000 */
[----:B0-----:R-:W-:-:S05]  /*0970*/  I2FP.F32.S32 R3, R2 ;  /* 0x0000000200037245 */ /* 0x001fca0000201400 */
[----:B------:R-:W-:Y:S01]  /*0980*/  FFMA.SAT R13, R3, R14, 0.5 ;  /* 0x3f000000030d7423 */ /* 0x000fe2000000200e */
[----:B-1----:R-:W-:-:S03]  /*0990*/  FMUL R2, R12, R11 ;  /* 0x0000000b0c027220 */ /* 0x002fc60000400000 */
[----:B------:R-:W-:-:S04]  /*09a0*/  FFMA.RM R13, R13, R16, 12582913 ;  /* 0x4b4000010d0d7423 */ /* 0x000fc80000004010 */
[C---:B------:R-:W-:Y:S01]  /*09b0*/  FADD R14, R13.reuse, -12583039 ;  /* 0xcb40007f0d0e7421 */ /* 0x040fe20000000000 */
[----:B------:R-:W-:-:S03]  /*09c0*/  SHF.L.U32 R13, R13, 0x17, RZ ;  /* 0x000000170d0d7819 */ /* 0x000fc600000006ff */
[----:B------:R-:W-:-:S04]  /*09d0*/  FFMA R14, R3, 1.4426950216293334961, -R14 ;  /* 0x3fb8aa3b030e7823 */ /* 0x000fc8000000080e */
[----:B------:R-:W-:-:S06]  /*09e0*/  FFMA R14, R3, 1.925963033500011079e-08, R14 ;  /* 0x32a57060030e7823 */ /* 0x000fcc000000000e */
[----:B------:R-:W0:Y:S02]  /*09f0*/  MUFU.EX2 R14, R14 ;  /* 0x0000000e000e7308 */ /* 0x000e240000000800 */
[----:B0-----:R-:W-:-:S04]  /*0a00*/  FMUL R13, R13, R14 ;  /* 0x0000000e0d0d7220 */ /* 0x001fc80000400000 */
[----:B------:R-:W-:Y:S01]  /*0a10*/  FFMA R0, R13, R2, R0 ;  /* 0x000000020d007223 */ /* 0x000fe20000000000 */
[----:B------:R-:W-:Y:S01]  /*0a20*/  FFMA R7, R12, R13, R7 ;  /* 0x0000000d0c077223 */ /* 0x000fe20000000007 */
[----:B------:R-:W-:Y:S06]  /*0a30*/  BRA `(.L_x_30) ;  /* 0xfffffff800087947 */ /* 0x000fec000383ffff */
.L_x_27:
        /* <DEDUP_REMOVED lines=13> */
[----:B------:R-:W-:Y:S05]  /*0b10*/  CALL.REL.NOINC `($__internal_1_$__cuda_sm3x_div_rn_noftz_f32_slowpath) ;  /* 0x0000000000207944 */ /* 0x000fea0003c00000 */
[----:B------:R-:W-:-:S07]  /*0b20*/  MOV R2, R14 ;  /* 0x0000000e00027202 */ /* 0x000fce0000000f00 */
.L_x_33:
[----:B------:R-:W-:Y:S05]  /*0b30*/  BSYNC.RECONVERGENT B0 ;  /* 0x0000000000007941 */ /* 0x000fea0003800200 */
.L_x_32:
[----:B------:R-:W0:Y:S01]  /*0b40*/  LDCU.64 UR4, c[0x0][0x388] ;  /* 0x00007100ff0477ac */ /* 0x000e220008000a00 */
[----:B------:R-:W1:Y:S01]  /*0b50*/  F2I.U32.TRUNC.NTZ R3, R2 ;  /* 0x0000000200037305 */ /* 0x000e62000020f000 */
[----:B0-----:R-:W-:-:S04]  /*0b60*/  IADD3 R8, P0, PT, R8, UR4, RZ ;  /* 0x0000000408087c10 */ /* 0x001fc8000ff1e0ff */
[----:B------:R-:W-:-:S05]  /*0b70*/  IADD3.X R9, PT, PT, R18, UR5, RZ, P0, !PT ;  /* 0x0000000512097c10 */ /* 0x000fca00087fe4ff */
[----:B-1----:R-:W-:Y:S01]  /*0b80*/  STG.E.U8 desc[UR12][R8.64], R3 ;  /* 0x0000000308007986 */ /* 0x002fe2000c10110c */
[----:B------:R-:W-:Y:S05]  /*0b90*/  EXIT ;  /* 0x000000000000794d */ /* 0x000fea0003800000 */
        .weak           $__internal_1_$__cuda_sm3x_div_rn_noftz_f32_slowpath
        .type           $__internal_1_$__cuda_sm3x_div_rn_noftz_f32_slowpath,@function
        .size           $__internal_1_$__cuda_sm3x_div_rn_noftz_f32_slowpath,(.L_x_80 - $__internal_1_$__cuda_sm3x_div_rn_noftz_f32_slowpath)
$__internal_1_$__cuda_sm3x_div_rn_noftz_f32_slowpath:
        /* <DEDUP_REMOVED lines=34> */
.L_x_35:
[----:B------:R-:W-:Y:S01]  /*0dc0*/  LEA R16, R14, 0xc0800000, 0x17 ;  /* 0xc08000000e107811 */ /* 0x000fe200078eb8ff */
[----:B------:R-:W-:Y:S01]  /*0dd0*/  BSSY.RECONVERGENT B2, `(.L_x_40) ;  /* 0x0000036000027945 */ /* 0x000fe20003800200 */
[----:B------:R-:W-:-:S03]  /*0de0*/  IADD3 R21, PT, PT, R21, -0x7f, RZ ;  /* 0xffffff8115157810 */ /* 0x000fc60007ffe0ff */
[----:B------:R-:W-:Y:S02]  /*0df0*/  IMAD.IADD R20, R3, 0x1, -R16 ;  /* 0x0000000103147824 */ /* 0x000fe400078e0a10 */
[C---:B------:R-:W-:Y:S02]  /*0e00*/  IMAD R2, R21.reuse, -0x800000, R2 ;  /* 0xff80000015027824 */ /* 0x040fe400078e0202 */
[----:B------:R0:W1:Y:S01]  /*0e10*/  MUFU.RCP R3, R20 ;  /* 0x0000001400037308 */ /* 0x0000620000001000 */
[----:B------:R-:W-:Y:S01]  /*0e20*/  FADD.FTZ R19, -R20, -RZ ;  /* 0x800000ff14137221 */ /* 0x000fe20000010100 */
[----:B0-----:R-:W-:-:S05]  /*0e30*/  IADD3 R20, PT, PT, R21, 0x7f, -R14 ;  /* 0x0000007f15147810 */ /* 0x001fca0007ffe80e */
[----:B------:R-:W-:Y:S02]  /*0e40*/  IMAD.IADD R15, R20, 0x1, R15 ;  /* 0x00000001140f7824 */ /* 0x000fe400078e020f */
[----:B-1----:R-:W-:-:S04]  /*0e50*/  FFMA R16, R3, R19, 1 ;  /* 0x3f80000003107423 */ /* 0x002fc80000000013 */
        /* <DEDUP_REMOVED lines=19> */
[CCC-:B------:R-:W-:Y:S01]  /*0f90*/  FFMA.RZ R14, R3.reuse, R19.reuse, R16.reuse ;  /* 0x00000013030e7223 */ /* 0x1c0fe2000000c010 */
        /* <DEDUP_REMOVED lines=21> */
.L_x_42:
[----:B------:R-:W-:-:S04]  /*10f0*/  LOP3.LUT R2, R2, 0x80000000, RZ, 0xc0, !PT ;  /* 0x8000000002027812 */ /* 0x000fc800078ec0ff */
[----:B------:R-:W-:Y:S01]  /*1100*/  LOP3.LUT R2, R2, 0x7f800000, RZ, 0xfc, !PT ;  /* 0x7f80000002027812 */ /* 0x000fe200078efcff */
[----:B------:R-:W-:Y:S06]  /*1110*/  BRA `(.L_x_43) ;  /* 0x0000000000047947 */ /* 0x000fec0003800000 */
.L_x_41:
[----:B------:R-:W-:-:S07]  /*1120*/  IMAD R2, R15, 0x800000, R2 ;  /* 0x008000000f027824 */ /* 0x000fce00078e0202 */
.L_x_43:
[----:B------:R-:W-:Y:S05]  /*1130*/  BSYNC.RECONVERGENT B2 ;  /* 0x0000000000027941 */ /* 0x000fea0003800200 */
.L_x_40:
[----:B------:R-:W-:Y:S05]  /*1140*/  BRA `(.L_x_44) ;  /* 0x0000000000207947 */ /* 0x000fea0003800000 */
.L_x_39:
[----:B------:R-:W-:-:S04]  /*1150*/  LOP3.LUT R2, R3, 0x80000000, R2, 0x48, !PT ;  /* 0x8000000003027812 */ /* 0x000fc800078e4802 */
[----:B------:R-:W-:Y:S01]  /*1160*/  LOP3.LUT R2, R2, 0x7f800000, RZ, 0xfc, !PT ;  /* 0x7f80000002027812 */ /* 0x000fe200078efcff */
[----:B------:R-:W-:Y:S06]  /*1170*/  BRA `(.L_x_44) ;  /* 0x0000000000147947 */ /* 0x000fec0003800000 */
.L_x_38:
[----:B------:R-:W-:Y:S01]  /*1180*/  LOP3.LUT R2, R3, 0x80000000, R2, 0x48, !PT ;  /* 0x8000000003027812 */ /* 0x000fe200078e4802 */
[----:B------:R-:W-:Y:S06]  /*1190*/  BRA `(.L_x_44) ;  /* 0x00000000000c7947 */ /* 0x000fec0003800000 */
.L_x_37:
[----:B------:R-:W0:Y:S01]  /*11a0*/  MUFU.RSQ R2, -QNAN ;  /* 0xffc0000000027908 */ /* 0x000e220000001400 */
[----:B------:R-:W-:Y:S05]  /*11b0*/  BRA `(.L_x_44) ;  /* 0x0000000000047947 */ /* 0x000fea0003800000 */
.L_x_36:
[----:B------:R-:W-:-:S07]  /*11c0*/  FADD.FTZ R2, R2, R3 ;  /* 0x0000000302027221 */ /* 0x000fce0000010000 */
.L_x_44:
[----:B------:R-:W-:Y:S05]  /*11d0*/  BSYNC.RECONVERGENT B1 ;  /* 0x0000000000017941 */ /* 0x000fea0003800200 */
.L_x_34:
[----:B------:R-:W-:Y:S01]  /*11e0*/  HFMA2 R3, -RZ, RZ, 0, 0 ;  /* 0x00000000ff037431 */ /* 0x000fe200000001ff */
[----:B0-----:R-:W-:Y:S01]  /*11f0*/  MOV R14, R2 ;  /* 0x00000002000e7202 */ /* 0x001fe20000000f00 */
[----:B------:R-:W-:-:S04]  /*1200*/  IMAD.MOV.U32 R2, RZ, RZ, R13 ;  /* 0x000000ffff027224 */ /* 0x000fc800078e000d */
[----:B------:R-:W-:Y:S05]  /*1210*/  RET.REL.NODEC R2 `(bilateral_filter_2d) ;  /* 0xffffffec02787950 */ /* 0x000fea0003c3ffff */
.L_x_45:
        /* <DEDUP_REMOVED lines=14> */
.L_x_80:


//--------------------- .text.bilateral_filter_sm --------------------------
	.section	.text.bilateral_filter_sm,"ax",@progbits
	.align	128
        .global         bilateral_filter_sm
        .type           bilateral_filter_sm,@function
        .size           bilateral_filter_sm,(.L_x_81 - bilateral_filter_sm)
        .other          bilateral_filter_sm,@"STO_CUDA_ENTRY STV_DEFAULT"
bilateral_filter_sm:
.text.bilateral_filter_sm:
[----:B------:R-:W-:Y:S01]  /*0000*/  LDC R1, c[0x0][0x37c] ;  /* 0x0000df00ff017b82 */ /* 0x000fe20000000800 */
[----:B------:R-:W0:Y:S07]  /*0010*/  S2R R23, SR_TID.Y ;  /* 0x0000000000177919 */ /* 0x000e2e0000002200 */
[----:B------:R-:W1:Y:S01]  /*0020*/  LDC R9, c[0x0][0x360] ;  /* 0x0000d800ff097b82 */ /* 0x000e620000000800 */
[----:B------:R-:W2:Y:S01]  /*0030*/  LDCU.64 UR6, c[0x0][0x390] ;  /* 0x00007200ff0677ac */ /* 0x000ea20008000a00 */
[----:B------:R-:W0:Y:S01]  /*0040*/  S2R R0, SR_TID.X ;  /* 0x0000000000007919 */ /* 0x000e220000002100 */
[----:B------:R-:W3:Y:S05]  /*0050*/  LDCU.64 UR10, c[0x0][0x358] ;  /* 0x00006b00ff0a77ac */ /* 0x000eea0008000a00 */
[----:B------:R-:W1:Y:S08]  /*0060*/  S2UR UR4, SR_CTAID.X ;  /* 0x00000000000479c3 */ /* 0x000e700000002500 */
[----:B------:R-:W4:Y:S08]  /*0070*/  S2UR UR5, SR_CTAID.Y ;  /* 0x00000000000579c3 */ /* 0x000f300000002600 */
[----:B------:R-:W4:Y:S01]  /*0080*/  LDC R8, c[0x0][0x364] ;  /* 0x0000d900ff087b82 */ /* 0x000f220000000800 */
[--C-:B0-----:R-:W-:Y:S01]  /*0090*/  LOP3.LUT P2, RZ, R0, 0x3fc, R23.reuse, 0xc8, !PT ;  /* 0x000003fc00ff7812 */ /* 0x101fe2000784c817 */
[----:B-1----:R-:W-:Y:S01]  /*00a0*/  IMAD R25, R9, UR4, R0 ;  /* 0x0000000409197c24 */ /* 0x002fe2000f8e0200 */
[----:B--2---:R-:W-:Y:S01]  /*00b0*/  UIADD3 UR4, UPT, UPT, UR6, -0x1, URZ ;  /* 0xffffffff06047890 */ /* 0x004fe2000fffe0ff */
[----:B----4-:R-:W-:-:S10]  /*00c0*/  IMAD R22, R8, UR5, R23 ;  /* 0x0000000508167c24 */ /* 0x010fd4000f8e0217 */
[----:B------:R-:W0:Y:S01]  /*00d0*/  @!P2 LDC.64 R2, c[0x0][0x380] ;  /* 0x0000e000ff02ab82 */ /* 0x000e220000000a00 */
[C---:B------:R-:W-:Y:S01]  /*00e0*/  @!P2 IADD3 R4, PT, PT, R25.reuse, -0x4, RZ ;  /* 0xfffffffc1904a810 */ /* 0x040fe20007ffe0ff */
[----:B------:R-:W-:Y:S01]  /*00f0*/  UIADD3 UR5, UPT, UPT, UR7, -0x1, URZ ;  /* 0xffffffff07057890 */ /* 0x000fe2000fffe0ff */
[----:B------:R-:W-:Y:S02]  /*0100*/  @!P2 ISETP.GE.AND P0, PT, R25, 0x4, PT ;  /* 0x000000041900a80c */ /* 0x000fe40003f06270 */
[----:B------:R-:W-:Y:S02]  /*0110*/  @!P2 IADD3 R5, PT, PT, R22, -0x4, RZ ;  /* 0xfffffffc1605a810 */ /* 0x000fe40007ffe0ff */
[----:B------:R-:W-:Y:S02]  /*0120*/  @!P2 ISETP.GE.AND P1, PT, R4, UR6, PT ;  /* 0x000000060400ac0c */ /* 0x000fe4000bf26270 */
[----:B------:R-:W-:Y:S02]  /*0130*/  @!P2 ISETP.GE.AND P4, PT, R5, UR7, PT ;  /* 0x000000070500ac0c */ /* 0x000fe4000bf86270 */
[----:B------:R-:W-:-:S02]  /*0140*/  @!P2 ISETP.GE.U32.AND P3, PT, R22, 0x4, PT ;  /* 0x000000041600a80c */ /* 0x000fc40003f66070 */
[----:B------:R-:W-:Y:S02]  /*0150*/  @!P2 SEL R4, R4, UR4, !P1 ;  /* 0x000000040404ac07 */ /* 0x000fe4000c800000 */
[----:B------:R-:W-:Y:S02]  /*0160*/  @!P2 SEL R5, R5, UR5, !P4 ;  /* 0x000000050505ac07 */ /* 0x000fe4000e000000 */
[----:B------:R-:W-:Y:S02]  /*0170*/  @!P2 SEL R4, R4, RZ, P0 ;  /* 0x000000ff0404a207 */ /* 0x000fe40000000000 */
[----:B------:R-:W-:-:S05]  /*0180*/  @!P2 SEL R5, R5, RZ, P3 ;  /* 0x000000ff0505a207 */ /* 0x000fca0001800000 */
[----:B------:R-:W-:-:S05]  /*0190*/  @!P2 IMAD R4, R5, UR6, R4 ;  /* 0x000000060504ac24 */ /* 0x000fca000f8e0204 */
[----:B0-----:R-:W-:-:S04]  /*01a0*/  @!P2 IADD3 R2, P0, PT, R4, R2, RZ ;  /* 0x000000020402a210 */ /* 0x001fc80007f1e0ff */
[----:B------:R-:W-:-:S05]  /*01b0*/  @!P2 LEA.HI.X.SX32 R3, R4, R3, 0x1, P0 ;  /* 0x000000030403a211 */ /* 0x000fca00000f0eff */
[----:B---3--:R0:W2:Y:S01]  /*01c0*/  @!P2 LDG.E.U8 R10, desc[UR10][R2.64] ;  /* 0x0000000a020aa981 */ /* 0x0080a2000c1e1100 */
[----:B------:R-:W-:Y:S01]  /*01d0*/  ISETP.GT.U32.AND P0, PT, R23, 0x3, PT ;  /* 0x000000031700780c */ /* 0x000fe20003f04070 */
[----:B------:R-:W-:Y:S01]  /*01e0*/  VIADD R9, R9, 0xfffffffb ;  /* 0xfffffffb09097836 */ /* 0x000fe20000000000 */
[----:B------:R-:W-:Y:S01]  /*01f0*/  MOV R11, 0x400 ;  /* 0x00000400000b7802 */ /* 0x000fe20000000f00 */
[----:B------:R-:W1:Y:S01]  /*0200*/  S2R R4, SR_CgaCtaId ;  /* 0x0000000000047919 */ /* 0x000e620000008800 */
[----:B------:R-:W-:Y:S02]  /*0210*/  IADD3 R8, PT, PT, R8, -0x5, RZ ;  /* 0xfffffffb08087810 */ /* 0x000fe40007ffe0ff */
[----:B------:R-:W-:-:S04]  /*0220*/  ISETP.LE.U32.OR P6, PT, R0, R9, P0 ;  /* 0x000000090000720c */ /* 0x000fc800007c3470 */
[----:B------:R-:W-:-:S03]  /*0230*/  P2R R24, PR, RZ, 0x40 ;  /* 0x00000040ff187803 */ /* 0x000fc60000000000 */
[----:B------:R-:W-:Y:S02]  /*0240*/  @!P0 IADD3 R5, PT, PT, R22, -0x4, RZ ;  /* 0xfffffffc16058810 */ /* 0x000fe40007ffe0ff */
[----:B------:R-:W-:Y:S02]  /*0250*/  @!P0 ISETP.GE.AND P3, PT, R25, UR6, PT ;  /* 0x0000000619008c0c */ /* 0x000fe4000bf66270 */
[----:B------:R-:W-:Y:S02]  /*0260*/  @!P0 ISETP.GE.AND P5, PT, R5, UR7, PT ;  /* 0x0000000705008c0c */ /* 0x000fe4000bfa6270 */
[C---:B------:R-:W-:Y:S01]  /*0270*/  @!P6 VIADD R6, R25.reuse, 0x4 ;  /* 0x000000041906e836 */ /* 0x040fe20000000000 */
[----:B------:R-:W-:Y:S01]  /*0280*/  @!P0 ISETP.GE.AND P4, PT, R25, RZ, PT ;  /* 0x000000ff1900820c */ /* 0x000fe20003f86270 */
[----:B0-----:R-:W0:Y:S01]  /*0290*/  @!P6 LDC.64 R2, c[0x0][0x380] ;  /* 0x0000e000ff02eb82 */ /* 0x001e220000000a00 */
[----:B------:R-:W-:Y:S02]  /*02a0*/  @!P0 SEL R12, R5, UR5, !P5 ;  /* 0x00000005050c8c07 */ /* 0x000fe4000e800000 */
[----:B------:R-:W-:-:S02]  /*02b0*/  ISETP.GT.U32.AND P5, PT, R0, R9, PT ;  /* 0x000000090000720c */ /* 0x000fc40003fa4070 */
[----:B------:R-:W-:Y:S02]  /*02c0*/  @!P0 SEL R13, R25, UR4, !P3 ;  /* 0x00000004190d8c07 */ /* 0x000fe4000d800000 */
[----:B------:R-:W-:Y:S02]  /*02d0*/  @!P6 IADD3 R14, PT, PT, R22, -0x4, RZ ;  /* 0xfffffffc160ee810 */ /* 0x000fe40007ffe0ff */
[----:B------:R-:W-:Y:S02]  /*02e0*/  @!P6 ISETP.GE.AND P3, PT, R6, UR6, PT ;  /* 0x000000060600ec0c */ /* 0x000fe4000bf66270 */
[----:B------:R-:W-:Y:S02]  /*02f0*/  @!P0 SEL R13, R13, RZ, P4 ;  /* 0x000000ff0d0d8207 */ /* 0x000fe40002000000 */
[----:B------:R-:W-:Y:S02]  /*0300*/  @!P0 ISETP.GE.U32.AND P1, PT, R22, 0x4, PT ;  /* 0x000000041600880c */ /* 0x000fe40003f26070 */
[----:B-1----:R-:W-:-:S02]  /*0310*/  LEA R11, R4, R11, 0x18 ;  /* 0x0000000b040b7211 */ /* 0x002fc400078ec0ff */
[----:B------:R-:W1:Y:S01]  /*0320*/  @!P0 LDC.64 R4, c[0x0][0x380] ;  /* 0x0000e000ff048b82 */ /* 0x000e620000000a00 */
[----:B------:R-:W-:Y:S02]  /*0330*/  @!P6 ISETP.GE.AND P4, PT, R14, UR7, PT ;  /* 0x000000070e00ec0c */ /* 0x000fe4000bf86270 */
[----:B------:R-:W-:Y:S02]  /*0340*/  @!P6 SEL R15, R6, UR4, !P3 ;  /* 0x00000004060fec07 */ /* 0x000fe4000d800000 */
[C---:B------:R-:W-:Y:S02]  /*0350*/  @P5 IADD3 R16, PT, PT, R25.reuse, 0x4, RZ ;  /* 0x0000000419105810 */ /* 0x040fe40007ffe0ff */
[----:B------:R-:W-:Y:S01]  /*0360*/  @!P0 SEL R12, R12, RZ, P1 ;  /* 0x000000ff0c0c8207 */ /* 0x000fe20000800000 */
[----:B------:R-:W3:Y:S01]  /*0370*/  @P5 LDC.64 R6, c[0x0][0x380] ;  /* 0x0000e000ff065b82 */ /* 0x000ee20000000a00 */
[----:B------:R-:W-:Y:S02]  /*0380*/  @!P6 ISETP.GE.U32.AND P3, PT, R22, 0x4, PT ;  /* 0x000000041600e80c */ /* 0x000fe40003f66070 */
[----:B------:R-:W-:Y:S01]  /*0390*/  @!P6 SEL R14, R14, UR5, !P4 ;  /* 0x000000050e0eec07 */ /* 0x000fe2000e000000 */
[----:B------:R-:W-:Y:S01]  /*03a0*/  @!P0 IMAD R13, R12, UR6, R13 ;  /* 0x000000060c0d8c24 */ /* 0x000fe2000f8e020d */
[----:B------:R-:W-:-:S02]  /*03b0*/  @!P6 ISETP.GE.AND P1, PT, R25, -0x4, PT ;  /* 0xfffffffc1900e80c */ /* 0x000fc40003f26270 */
[----:B------:R-:W-:Y:S02]  /*03c0*/  @P5 ISETP.GE.AND P4, PT, R16, UR6, PT ;  /* 0x0000000610005c0c */ /* 0x000fe4000bf86270 */
[----:B------:R-:W-:Y:S02]  /*03d0*/  @!P6 SEL R14, R14, RZ, P3 ;  /* 0x000000ff0e0ee207 */ /* 0x000fe40001800000 */
[----:B------:R-:W-:Y:S02]  /*03e0*/  @!P6 SEL R15, R15, RZ, P1 ;  /* 0x000000ff0f0fe207 */ /* 0x000fe40000800000 */
[----:B------:R-:W-:Y:S02]  /*03f0*/  @P5 ISETP.GE.AND P3, PT, R25, -0x4, PT ;  /* 0xfffffffc1900580c */ /* 0x000fe40003f66270 */
[----:B------:R-:W-:Y:S01]  /*0400*/  @P5 SEL R16, R16, UR4, !P4 ;  /* 0x0000000410105c07 */ /* 0x000fe2000e000000 */
[----:B------:R-:W-:Y:S01]  /*0410*/  @!P6 IMAD R14, R14, UR6, R15 ;  /* 0x000000060e0eec24 */ /* 0x000fe2000f8e020f */
[C---:B------:R-:W-:Y:S01]  /*0420*/  ISETP.GT.U32.AND P1, PT, R23.reuse, R8, PT ;  /* 0x000000081700720c */ /* 0x040fe20003f24070 */
[----:B------:R-:W-:Y:S01]  /*0430*/  IMAD.SHL.U32 R23, R23, 0x4, RZ ;  /* 0x0000000417177824 */ /* 0x000fe200078e00ff */
[----:B------:R-:W-:Y:S01]  /*0440*/  @P5 ISETP.GE.AND P4, PT, R22, UR7, PT ;  /* 0x0000000716005c0c */ /* 0x000fe2000bf86270 */
[----:B------:R-:W-:Y:S01]  /*0450*/  IMAD R8, R0, 0xa4, R11 ;  /* 0x000000a400087824 */ /* 0x000fe200078e020b */
[----:B------:R-:W-:-:S02]  /*0460*/  @P5 SEL R16, R16, RZ, P3 ;  /* 0x000000ff10105207 */ /* 0x000fc40001800000 */
[----:B------:R-:W-:Y:S02]  /*0470*/  ISETP.GT.U32.OR P3, PT, R0, 0x3, !P1 ;  /* 0x000000030000780c */ /* 0x000fe40004f64470 */
[----:B------:R-:W-:Y:S02]  /*0480*/  @P5 SEL R17, R22, UR5, !P4 ;  /* 0x0000000516115c07 */ /* 0x000fe4000e000000 */
[----:B------:R-:W-:Y:S02]  /*0490*/  IADD3 R8, PT, PT, R8, R23, RZ ;  /* 0x0000001708087210 */ /* 0x000fe40007ffe0ff */
[----:B0-----:R-:W-:Y:S01]  /*04a0*/  @!P6 IADD3 R2, P4, PT, R14, R2, RZ ;  /* 0x000000020e02e210 */ /* 0x001fe20007f9e0ff */
[----:B------:R-:W-:Y:S01]  /*04b0*/  @P5 IMAD R12, R17, UR6, R16 ;  /* 0x00000006110c5c24 */ /* 0x000fe2000f8e0210 */
[----:B------:R-:W-:Y:S01]  /*04c0*/  @P1 IADD3 R26, PT, PT, R22, 0x4, RZ ;  /* 0x00000004161a1810 */ /* 0x000fe20007ffe0ff */
[----:B------:R-:W0:Y:S01]  /*04d0*/  @P1 LDC.64 R16, c[0x0][0x380] ;  /* 0x0000e000ff101b82 */ /* 0x000e220000000a00 */
[----:B------:R-:W-:-:S02]  /*04e0*/  @!P6 LEA.HI.X.SX32 R3, R14, R3, 0x1, P4 ;  /* 0x000000030e03e211 */ /* 0x000fc400020f0eff */
[----:B---3--:R-:W-:-:S04]  /*04f0*/  @P5 IADD3 R6, P4, PT, R12, R6, RZ ;  /* 0x000000060c065210 */ /* 0x008fc80007f9e0ff */
[----:B------:R-:W-:Y:S01]  /*0500*/  @P5 LEA.HI.X.SX32 R7, R12, R7, 0x1, P4 ;  /* 0x000000070c075211 */ /* 0x000fe200020f0eff */
[----:B------:R-:W-:-:S04]  /*0510*/  @!P3 VIADD R12, R22, 0x4 ;  /* 0x00000004160cb836 */ /* 0x000fc80000000000 */
[----:B------:R-:W3:Y:S01]  /*0520*/  @P5 LDG.E.U8 R6, desc[UR10][R6.64] ;  /* 0x0000000a06065981 */ /* 0x000ee2000c1e1100 */
[----:B--2---:R-:W-:Y:S02]  /*0530*/  @!P2 I2FP.F32.U32 R15, R10 ;  /* 0x0000000a000fa245 */ /* 0x004fe40000201000 */
[----:B------:R-:W-:-:S03]  /*0540*/  @!P3 IADD3 R10, PT, PT, R25, -0x4, RZ ;  /* 0xfffffffc190ab810 */ /* 0x000fc60007ffe0ff */
[----:B------:R2:W-:Y:S01]  /*0550*/  @!P2 STS [R8], R15 ;  /* 0x0000000f0800a388 */ /* 0x0005e20000000800 */
[C---:B-1----:R-:W-:Y:S02]  /*0560*/  @!P0 IADD3 R4, P2, PT, R13.reuse, R4, RZ ;  /* 0x000000040d048210 */ /* 0x042fe40007f5e0ff */
[----:B------:R-:W-:Y:S02]  /*0570*/  @!P3 ISETP.GE.AND P4, PT, R10, UR6, PT ;  /* 0x000000060a00bc0c */ /* 0x000fe4000bf86270 */
[----:B------:R-:W-:Y:S02]  /*0580*/  @!P0 LEA.HI.X.SX32 R5, R13, R5, 0x1, P2 ;  /* 0x000000050d058211 */ /* 0x000fe400010f0eff */
[----:B------:R-:W-:Y:S02]  /*0590*/  ISETP.GT.U32.AND P2, PT, R0, 0x3, PT ;  /* 0x000000030000780c */ /* 0x000fe40003f44070 */
[----:B------:R-:W-:Y:S01]  /*05a0*/  @!P3 SEL R10, R10, UR4, !P4 ;  /* 0x000000040a0abc07 */ /* 0x000fe2000e000000 */
[----:B------:R1:W4:Y:S01]  /*05b0*/  @!P0 LDG.E.U8 R4, desc[UR10][R4.64] ;  /* 0x0000000a04048981 */ /* 0x000322000c1e1100 */
[----:B------:R-:W-:-:S04]  /*05c0*/  @!P3 ISETP.GE.AND P4, PT, R25, 0x4, PT ;  /* 0x000000041900b80c */ /* 0x000fc80003f86270 */
[----:B------:R-:W-:Y:S02]  /*05d0*/  @!P3 SEL R10, R10, RZ, P4 ;  /* 0x000000ff0a0ab207 */ /* 0x000fe40002000000 */
[----:B------:R-:W-:-:S03]  /*05e0*/  @!P3 ISETP.GE.AND P4, PT, R12, UR7, PT ;  /* 0x000000070c00bc0c */ /* 0x000fc6000bf86270 */
[----:B------:R-:W-:Y:S02]  /*05f0*/  @!P2 IADD3 R13, PT, PT, R25, -0x4, RZ ;  /* 0xfffffffc190da810 */ /* 0x000fe40007ffe0ff */
[----:B------:R-:W-:Y:S02]  /*0600*/  @!P3 SEL R19, R12, UR5, !P4 ;  /* 0x000000050c13bc07 */ /* 0x000fe4000e000000 */
[----:B------:R-:W-:-:S03]  /*0610*/  @!P2 ISETP.GE.AND P4, PT, R13, UR6, PT ;  /* 0x000000060d00ac0c */ /* 0x000fc6000bf86270 */
[----:B------:R-:W-:Y:S01]  /*0620*/  @!P3 IMAD R10, R19, UR6, R10 ;  /* 0x00000006130abc24 */ /* 0x000fe2000f8e020a */
[----:B------:R-:W-:Y:S02]  /*0630*/  @!P2 SEL R14, R13, UR4, !P4 ;  /* 0x000000040d0eac07 */ /* 0x000fe4000e000000 */
[----:B------:R-:W-:Y:S01]  /*0640*/  @!P2 ISETP.GE.AND P4, PT, R25, 0x4, PT ;  /* 0x000000041900a80c */ /* 0x000fe20003f86270 */
[----:B------:R-:W5:Y:S03]  /*0650*/  @!P3 LDC.64 R12, c[0x0][0x380] ;  /* 0x0000e000ff0cbb82 */ /* 0x000f660000000a00 */
[----:B------:R-:W-:Y:S02]  /*0660*/  @!P2 SEL R21, R14, RZ, P4 ;  /* 0x000000ff0e15a207 */ /* 0x000fe40002000000 */
[----:B------:R-:W-:-:S03]  /*0670*/  @!P2 ISETP.GE.AND P4, PT, R22, UR7, PT ;  /* 0x000000071600ac0c */ /* 0x000fc6000bf86270 */
[----:B--2---:R-:W2:Y:S01]  /*0680*/  @!P2 LDC.64 R14, c[0x0][0x380] ;  /* 0x0000e000ff0eab82 */ /* 0x004ea20000000a00 */
[----:B------:R-:W-:Y:S02]  /*0690*/  @!P2 SEL R18, R22, UR5, !P4 ;  /* 0x000000051612ac07 */ /* 0x000fe4000e000000 */
[----:B------:R-:W-:-:S03]  /*06a0*/  @P1 ISETP.GE.AND P4, PT, R25, UR6, PT ;  /* 0x0000000619001c0c */ /* 0x000fc6000bf86270 */
[----:B------:R-:W-:Y:S01]  /*06b0*/  @!P2 IMAD R18, R18, UR6, R21 ;  /* 0x000000061212ac24 */ /* 0x000fe2000f8e0215 */
[C---:B------:R-:W-:Y:S02]  /*06c0*/  @P1 SEL R20, R25.reuse, UR4, !P4 ;  /* 0x0000000419141c07 */ /* 0x040fe4000e000000 */
[----:B------:R-:W-:-:S04]  /*06d0*/  @P1 ISETP.GE.AND P4, PT, R25, RZ, PT ;  /* 0x000000ff1900120c */ /* 0x000fc80003f86270 */
[----:B------:R-:W-:Y:S02]  /*06e0*/  @P1 SEL R19, R20, RZ, P4 ;  /* 0x000000ff14131207 */ /* 0x000fe40002000000 */
[----:B------:R-:W-:-:S04]  /*06f0*/  @P1 ISETP.GE.AND P4, PT, R26, UR7, PT ;  /* 0x000000071a001c0c */ /* 0x000fc8000bf86270 */
[----:B------:R-:W-:Y:S02]  /*0700*/  @P1 SEL R26, R26, UR5, !P4 ;  /* 0x000000051a1a1c07 */ /* 0x000fe4000e000000 */
[----:B-----5:R-:W-:-:S03]  /*0710*/  @!P3 IADD3 R12, P4, PT, R10, R12, RZ ;  /* 0x0000000c0a0cb210 */ /* 0x020fc60007f9e0ff */
[----:B------:R-:W-:Y:S01]  /*0720*/  @P1 IMAD R19, R26, UR6, R19 ;  /* 0x000000061a131c24 */ /* 0x000fe2000f8e0213 */
[----:B------:R-:W-:Y:S02]  /*0730*/  @!P3 LEA.HI.X.SX32 R13, R10, R13, 0x1, P4 ;  /* 0x0000000d0a0db211 */ /* 0x000fe400020f0eff */
[----:B--2---:R-:W-:-:S03]  /*0740*/  @!P2 IADD3 R14, P4, PT, R18, R14, RZ ;  /* 0x0000000e120ea210 */ /* 0x004fc60007f9e0ff */
[----:B------:R-:W1:Y:S01]  /*0750*/  @!P3 LDG.E.U8 R12, desc[UR10][R12.64] ;  /* 0x0000000a0c0cb981 */ /* 0x000e62000c1e1100 */
[----:B------:R-:W-:Y:S02]  /*0760*/  @!P2 LEA.HI.X.SX32 R15, R18, R15, 0x1, P4 ;  /* 0x0000000f120fa211 */ /* 0x000fe400020f0eff */
[----:B0-----:R-:W-:-:S03]  /*0770*/  @P1 IADD3 R16, P4, PT, R19, R16, RZ ;  /* 0x0000001013101210 */ /* 0x001fc60007f9e0ff */
[----:B------:R-:W2:Y:S01]  /*0780*/  @!P2 LDG.E.U8 R14, desc[UR10][R14.64] ;  /* 0x0000000a0e0ea981 */ /* 0x000ea2000c1e1100 */
[----:B------:R-:W-:Y:S02]  /*0790*/  @P1 LEA.HI.X.SX32 R17, R19, R17, 0x1, P4 ;  /* 0x0000001113111211 */ /* 0x000fe400020f0eff */
[----:B------:R-:W-:-:S03]  /*07a0*/  ISETP.LE.U32.OR P4, PT, R0, R9, !P1 ;  /* 0x000000090000720c */ /* 0x000fc60004f83470 */
[----:B------:R-:W5:Y:S10]  /*07b0*/  @P1 LDG.E.U8 R16, desc[UR10][R16.64] ;  /* 0x0000000a10101981 */ /* 0x000f74000c1e1100 */
[----:B------:R-:W-:Y:S01]  /*07c0*/  @!P4 VIADD R9, R25, 0x4 ;  /* 0x000000041909c836 */ /* 0x000fe20000000000 */
[----:B------:R-:W-:-:S04]  /*07d0*/  @!P4 IADD3 R10, PT, PT, R22, 0x4, RZ ;  /* 0x00000004160ac810 */ /* 0x000fc80007ffe0ff */
[----:B------:R-:W-:-:S04]  /*07e0*/  @!P4 ISETP.GE.AND P6, PT, R9, UR6, PT ;  /* 0x000000060900cc0c */ /* 0x000fc8000bfc6270 */
[----:B------:R-:W-:Y:S02]  /*07f0*/  @!P4 SEL R9, R9, UR4, !P6 ;  /* 0x000000040909cc07 */ /* 0x000fe4000f000000 */
[----:B------:R-:W-:-:S04]  /*0800*/  @!P4 ISETP.GE.AND P6, PT, R10, UR7, PT ;  /* 0x000000070a00cc0c */ /* 0x000fc8000bfc6270 */
[----:B------:R-:W-:Y:S01]  /*0810*/  @!P4 SEL R21, R10, UR5, !P6 ;  /* 0x000000050a15cc07 */ /* 0x000fe2000f000000 */
[----:B------:R-:W0:Y:S01]  /*0820*/  LDCU.64 UR4, c[0x0][0x380] ;  /* 0x00007000ff0477ac */ /* 0x000e220008000a00 */
[----:B------:R-:W-:Y:S01]  /*0830*/  @!P4 ISETP.GE.AND P6, PT, R25, -0x4, PT ;  /* 0xfffffffc1900c80c */ /* 0x000fe20003fc6270 */
[----:B------:R-:W-:-:S03]  /*0840*/  IMAD R10, R22, UR6, R25 ;  /* 0x00000006160a7c24 */ /* 0x000fc6000f8e0219 */
[----:B------:R-:W-:Y:S02]  /*0850*/  @!P4 SEL R20, R9, RZ, P6 ;  /* 0x000000ff0914c207 */ /* 0x000fe40003000000 */
[----:B------:R-:W-:-:S03]  /*0860*/  SHF.R.S32.HI R9, RZ, 0x1f, R10 ;  /* 0x0000001fff097819 */ /* 0x000fc6000001140a */
[----:B------:R-:W-:Y:S01]  /*0870*/  @!P4 IMAD R21, R21, UR6, R20 ;  /* 0x000000061515cc24 */ /* 0x000fe2000f8e0214 */
[----:B0-----:R-:W-:-:S04]  /*0880*/  IADD3 R18, P6, PT, R10, UR4, RZ ;  /* 0x000000040a127c10 */ /* 0x001fc8000ffde0ff */
[----:B------:R-:W-:Y:S02]  /*0890*/  IADD3.X R19, PT, PT, R9, UR5, RZ, P6, !PT ;  /* 0x0000000509137c10 */ /* 0x000fe4000b7fe4ff */
[----:B------:R-:W-:-:S03]  /*08a0*/  @!P4 IADD3 R20, P6, PT, R21, UR4, RZ ;  /* 0x000000041514cc10 */ /* 0x000fc6000ffde0ff */
[----:B------:R-:W4:Y:S01]  /*08b0*/  LDG.E.U8 R18, desc[UR10][R18.64] ;  /* 0x0000000a12127981 */ /* 0x000f22000c1e1100 */
[----:B------:R-:W-:Y:S02]  /*08c0*/  @!P4 LEA.HI.X.SX32 R21, R21, UR5, 0x1, P6 ;  /* 0x000000051515cc11 */ /* 0x000fe4000b0f0eff */
[----:B------:R-:W-:-:S03]  /*08d0*/  ISETP.NE.AND P6, PT, R24, RZ, PT ;  /* 0x000000ff1800720c */ /* 0x000fc60003fc5270 */
[----:B------:R-:W4:Y:S10]  /*08e0*/  @!P4 LDG.E.U8 R20, desc[UR10][R20.64] ;  /* 0x0000000a1414c981 */ /* 0x000f34000c1e1100 */
[----:B------:R0:W4:Y:S01]  /*08f0*/  @!P6 LDG.E.U8 R2, desc[UR10][R2.64] ;  /* 0x0000000a0202e981 */ /* 0x000122000c1e1100 */
[----:B---3--:R-:W-:-:S05]  /*0900*/  @P5 I2FP.F32.U32 R29, R6 ;  /* 0x00000006001d5245 */ /* 0x008fca0000201000 */
[----:B------:R3:W-:Y:S01]  /*0910*/  @P5 STS [R8+0x530], R29 ;  /* 0x0005301d08005388 */ /* 0x0007e20000000800 */
[----:B-1----:R-:W-:Y:S02]  /*0920*/  @!P3 I2FP.F32.U32 R5, R12 ;  /* 0x0000000c0005b245 */ /* 0x002fe40000201000 */
[----:B--2---:R-:W-:-:S03]  /*0930*/  @!P2 I2FP.F32.U32 R7, R14 ;  /* 0x0000000e0007a245 */ /* 0x004fc60000201000 */
[----:B------:R3:W-:Y:S01]  /*0940*/  @!P3 STS [R8+0x20], R5 ;  /* 0x000020050800b388 */ /* 0x0007e20000000800 */
[----:B-----5:R-:W-:-:S03]  /*0950*/  @P1 I2FP.F32.U32 R13, R16 ;  /* 0x00000010000d1245 */ /* 0x020fc60000201000 */
[----:B------:R3:W-:Y:S04]  /*0960*/  @!P2 STS [R8+0x10], R7 ;  /* 0x000010070800a388 */ /* 0x0007e80000000800 */
[----:B------:R3:W-:Y:S01]  /*0970*/  @P1 STS [R8+0x2b0], R13 ;  /* 0x0002b00d08001388 */ /* 0x0007e20000000800 */
[----:B----4-:R-:W-:Y:S02]  /*0980*/  I2FP.F32.U32 R15, R18 ;  /* 0x00000012000f7245 */ /* 0x010fe40000201000 */
[----:B0-----:R-:W-:-:S03]  /*0990*/  @!P4 I2FP.F32.U32 R3, R20 ;  /* 0x000000140003c245 */ /* 0x001fc60000201000 */
[----:B------:R3:W-:Y:S01]  /*09a0*/  STS [R8+0x2a0], R15 ;  /* 0x0002a00f08007388 */ /* 0x0007e20000000800 */
[----:B------:R-:W-:Y:S02]  /*09b0*/  @!P6 I2FP.F32.U32 R27, R2 ;  /* 0x00000002001be245 */ /* 0x000fe40000201000 */
[----:B------:R-:W-:Y:S01]  /*09c0*/  @!P0 I2FP.F32.U32 R2, R4 ;  /* 0x0000000400028245 */ /* 0x000fe20000201000 */
[----:B------:R3:W-:Y:S04]  /*09d0*/  @!P4 STS [R8+0x540], R3 ;  /* 0x000540030800c388 */ /* 0x0007e80000000800 */
[----:B------:R3:W-:Y:S04]  /*09e0*/  @!P6 STS [R8+0x520], R27 ;  /* 0x0005201b0800e388 */ /* 0x0007e80000000800 */
[----:B------:R3:W-:Y:S01]  /*09f0*/  @!P0 STS [R8+0x290], R2 ;  /* 0x0002900208008388 */ /* 0x0007e20000000800 */
[----:B------:R-:W-:Y:S01]  /*0a00*/  BAR.SYNC.DEFER_BLOCKING 0x0 ;  /* 0x0000000000007b1d */ /* 0x000fe20000010000 */
[----:B------:R-:W-:-:S04]  /*0a10*/  ISETP.GE.AND P6, PT, R22, UR7, PT ;  /* 0x0000000716007c0c */ /* 0x000fc8000bfc6270 */
[----:B------:R-:W-:-:S13]  /*0a20*/  ISETP.GE.OR P6, PT, R25, UR6, P6 ;  /* 0x0000000619007c0c */ /* 0x000fda000b7c6670 */
[----:B---3--:R-:W-:Y:S05]  /*0a30*/  @P6 EXIT ;  /* 0x000000000000694d */ /* 0x008fea0003800000 */
[----:B------:R-:W0:Y:S01]  /*0a40*/  LDS R8, [R8] ;  /* 0x0000000008087984 */ /* 0x000e220000000800 */
[----:B------:R-:W-:Y:S02]  /*0a50*/  IMAD R0, R0, 0xa4, R23 ;  /* 0x000000a400007824 */ /* 0x000fe400078e0217 */
[----:B------:R-:W-:Y:S01]  /*0a60*/  HFMA2 R2, -RZ, RZ, 0, 0 ;  /* 0x00000000ff027431 */ /* 0x000fe200000001ff */
[----:B------:R-:W-:Y:S01]  /*0a70*/  UMOV UR7, 0x10 ;  /* 0x0000001000077882 */ /* 0x000fe20000000000 */
[----:B------:R-:W-:Y:S01]  /*0a80*/  UMOV UR8, 0x9 ;  /* 0x0000000900087882 */ /* 0x000fe20000000000 */
[----:B------:R-:W-:Y:S01]  /*0a90*/  UMOV UR9, 0xfffffff7 ;  /* 0xfffffff700097882 */ /* 0x000fe20000000000 */
[----:B------:R-:W-:Y:S01]  /*0aa0*/  IADD3 R7, PT, PT, R11, R0, RZ ;  /* 0x000000000b077210 */ /* 0x000fe20007ffe0ff */
[----:B------:R-:W-:-:S07]  /*0ab0*/  IMAD.MOV.U32 R11, RZ, RZ, RZ ;  /* 0x000000ffff0b7224 */ /* 0x000fce00078e00ff */
.L_x_64:
[----:B------:R-:W-:Y:S01]  /*0ac0*/  UIADD3 UR4, UPT, UPT, UR9, 0x5, URZ ;  /* 0x0000000509047890 */ /* 0x000fe2000fffe0ff */
[----:B------:R-:W0:Y:S01]  /*0ad0*/  LDS R15, [R7+UR7+-0x10] ;  /* 0xfffff007070f7984 */ /* 0x000e220008000800 */
[----:B------:R-:W-:Y:S01]  /*0ae0*/  UIADD3 UR5, UPT, UPT, UR8, -0x5, URZ ;  /* 0xfffffffb08057890 */ /* 0x000fe2000fffe0ff */
[----:B------:R-:W-:Y:S01]  /*0af0*/  MOV R3, 0x3bbb989d ;  /* 0x3bbb989d00037802 */ /* 0x000fe20000000f00 */
[----:B------:R-:W-:Y:S01]  /*0b00*/  IMAD.MOV.U32 R4, RZ, RZ, 0x437c0000 ;  /* 0x437c0000ff047424 */ /* 0x000fe200078e00ff */
[----:B------:R-:W-:Y:S01]  /*0b10*/  MOV R13, 0x3951b717 ;  /* 0x3951b717000d7802 */ /* 0x000fe20000000f00 */
[----:B------:R-:W-:Y:S01]  /*0b20*/  UIMAD UR6, UR4, UR5, URZ ;  /* 0x00000005040672a4 */ /* 0x000fe2000f8e02ff */
[----:B------:R-:W-:Y:S01]  /*0b30*/  MOV R6, 0x459c4000 ;  /* 0x459c400000067802 */ /* 0x000fe20000000f00 */
[----:B------:R-:W-:Y:S02]  /*0b40*/  BSSY.RECONVERGENT B0, `(.L_x_46) ;  /* 0x000001b000007945 */ /* 0x000fe40003800200 */
[----:B------:R-:W-:-:S02]  /*0b50*/  UIADD3 UR4, UPT, UPT, UR6, -0x10, URZ ;  /* 0xfffffff006047890 */ /* 0x000fc4000fffe0ff */
[----:B------:R-:W-:Y:S02]  /*0b60*/  FFMA R6, R13, -R6, 1 ;  /* 0x3f8000000d067423 */ /* 0x000fe40000000806 */
[----:B------:R-:W-:Y:S02]  /*0b70*/  UIMAD.WIDE UR4, UR4, 0x68db8bad, URZ ;  /* 0x68db8bad040478a5 */ /* 0x000fe4000f8e02ff */
[----:B------:R-:W-:Y:S02]  /*0b80*/  FFMA R12, R6, R13, 0.00019999999494757503271 ;  /* 0x3951b717060c7423 */ /* 0x000fe4000000000d */
[----:B------:R-:W-:-:S04]  /*0b90*/  USHF.R.U32.HI UR4, URZ, 0x1f, UR5 ;  /* 0x0000001fff047899 */ /* 0x000fc80008011605 */
[----:B------:R-:W-:-:S06]  /*0ba0*/  ULEA.HI.SX32 UR4, UR5, UR4, 0x15 ;  /* 0x0000000405047291 */ /* 0x000fcc000f8faaff */
[----:B------:R-:W-:-:S05]  /*0bb0*/  I2FP.F32.S32 R0, UR4 ;  /* 0x0000000400007c45 */ /* 0x000fca0008201400 */
[----:B------:R-:W-:-:S04]  /*0bc0*/  FFMA.SAT R3, R0, R3, 0.5 ;  /* 0x3f00000000037423 */ /* 0x000fc80000002003 */
[----:B------:R-:W-:-:S04]  /*0bd0*/  FFMA.RM R4, R3, R4, 12582913 ;  /* 0x4b40000103047423 */ /* 0x000fc80000004004 */
[C---:B------:R-:W-:Y:S01]  /*0be0*/  FADD R3, R4.reuse, -12583039 ;  /* 0xcb40007f04037421 */ /* 0x040fe20000000000 */
[----:B------:R-:W-:-:S03]  /*0bf0*/  IMAD.SHL.U32 R6, R4, 0x800000, RZ ;  /* 0x0080000004067824 */ /* 0x000fc600078e00ff */
[----:B------:R-:W-:-:S04]  /*0c00*/  FFMA R3, R0, 1.4426950216293334961, -R3 ;  /* 0x3fb8aa3b00037823 */ /* 0x000fc80000000803 */
[----:B------:R-:W-:Y:S01]  /*0c10*/  FFMA R0, R0, 1.925963033500011079e-08, R3 ;  /* 0x32a5706000007823 */ /* 0x000fe20000000003 */
[----:B0-----:R-:W-:-:S03]  /*0c20*/  FADD R3, -R8, R15 ;  /* 0x0000000f08037221 */ /* 0x001fc60000000100 */
[----:B------:R0:W1:Y:S01]  /*0c30*/  MUFU.EX2 R5, R0 ;  /* 0x0000000000057308 */ /* 0x0000620000000800 */
[----:B------:R-:W-:-:S04]  /*0c40*/  FMUL R3, R3, -R3 ;  /* 0x8000000303037220 */ /* 0x000fc80000400000 */
[----:B------:R-:W-:-:S03]  /*0c50*/  FFMA R13, R3, R12, RZ ;  /* 0x0000000c030d7223 */ /* 0x000fc600000000ff */
[----:B------:R-:W2:Y:S01]  /*0c60*/  FCHK P0, R3, 5000 ;  /* 0x459c400003007902 */ /* 0x000ea20000000000 */
[----:B------:R-:W-:-:S04]  /*0c70*/  FFMA R14, R13, -5000, R3 ;  /* 0xc59c40000d0e7823 */ /* 0x000fc80000000003 */
[----:B0-----:R-:W-:Y:S01]  /*0c80*/  FFMA R0, R12, R14, R13 ;  /* 0x0000000e0c007223 */ /* 0x001fe2000000000d */
[----:B-1----:R-:W-:Y:S01]  /*0c90*/  FMUL R6, R6, R5 ;  /* 0x0000000506067220 */ /* 0x002fe20000400000 */
[----:B------:R-:W-:Y:S01]  /*0ca0*/  IADD3 R5, PT, PT, R7, UR7, RZ ;  /* 0x0000000707057c10 */ /* 0x000fe2000fffe0ff */
[----:B--2---:R-:W-:Y:S06]  /*0cb0*/  @!P0 BRA `(.L_x_47) ;  /* 0x00000000000c8947 */ /* 0x004fec0003800000 */
[----:B------:R-:W-:Y:S01]  /*0cc0*/  HFMA2 R0, -RZ, RZ, 5.609375, 2 ;  /* 0x459c4000ff007431 */ /* 0x000fe200000001ff */
[----:B------:R-:W-:-:S07]  /*0cd0*/  MOV R12, 0xcf0 ;  /* 0x00000cf0000c7802 */ /* 0x000fce0000000f00 */
[----:B------:R-:W-:Y:S05]  /*0ce0*/  CALL.REL.NOINC `($__internal_2_$__cuda_sm3x_div_rn_noftz_f32_slowpath) ;  /* 0x0000001400907944 */ /* 0x000fea0003c00000 */
.L_x_47:
[----:B------:R-:W-:Y:S05]  /*0cf0*/  BSYNC.RECONVERGENT B0 ;  /* 0x0000000000007941 */ /* 0x000fea0003800200 */
.L_x_46:
[----:B------:R-:W0:Y:S01]  /*0d00*/  F2I.TRUNC.NTZ R0, R0 ;  /* 0x0000000000007305 */ /* 0x000e22000020f100 */
[----:B------:R-:W-:Y:S01]  /*0d10*/  UIADD3 UR4, UPT, UPT, UR6, -0x9, URZ ;  /* 0xfffffff706047890 */ /* 0x000fe2000fffe0ff */
[----:B------:R-:W1:Y:S01]  /*0d20*/  LDS R17, [R5+-0xc] ;  /* 0xfffff40005117984 */ /* 0x000e620000000800 */
[----:B------:R-:W-:Y:S01]  /*0d30*/  IMAD.MOV.U32 R13, RZ, RZ, 0x3bbb989d ;  /* 0x3bbb989dff0d7424 */ /* 0x000fe200078e00ff */
[----:B------:R-:W-:Y:S01]  /*0d40*/  MOV R16, 0x437c0000 ;  /* 0x437c000000107802 */ /* 0x000fe20000000f00 */
[----:B------:R-:W-:Y:S01]  /*0d50*/  UIMAD.WIDE UR4, UR4, 0x68db8bad, URZ ;  /* 0x68db8bad040478a5 */ /* 0x000fe2000f8e02ff */
[----:B------:R-:W-:Y:S03]  /*0d60*/  BSSY.RECONVERGENT B0, `(.L_x_48) ;  /* 0x0000027000007945 */ /* 0x000fe60003800200 */
[----:B------:R-:W-:-:S04]  /*0d70*/  USHF.R.U32.HI UR4, URZ, 0x1f, UR5 ;  /* 0x0000001fff047899 */ /* 0x000fc80008011605 */
[----:B------:R-:W-:Y:S01]  /*0d80*/  ULEA.HI.SX32 UR4, UR5, UR4, 0x15 ;  /* 0x0000000405047291 */ /* 0x000fe2000f8faaff */
[----:B0-----:R-:W-:-:S05]  /*0d90*/  I2FP.F32.S32 R4, R0 ;  /* 0x0000000000047245 */ /* 0x001fca0000201400 */
[----:B------:R-:W-:Y:S01]  /*0da0*/  I2FP.F32.S32 R12, UR4 ;  /* 0x00000004000c7c45 */ /* 0x000fe20008201400 */
[----:B------:R-:W-:-:S04]  /*0db0*/  FFMA.SAT R3, R4, R13, 0.5 ;  /* 0x3f00000004037423 */ /* 0x000fc8000000200d */
[----:B------:R-:W-:Y:S01]  /*0dc0*/  FFMA.RM R0, R3, R16, 12582913 ;  /* 0x4b40000103007423 */ /* 0x000fe20000004010 */
[----:B------:R-:W-:-:S03]  /*0dd0*/  FFMA.SAT R14, R12, R13, 0.5 ;  /* 0x3f0000000c0e7423 */ /* 0x000fc6000000200d */
[----:B------:R-:W-:-:S04]  /*0de0*/  FADD R3, R0, -12583039 ;  /* 0xcb40007f00037421 */ /* 0x000fc80000000000 */
[----:B------:R-:W-:Y:S01]  /*0df0*/  FFMA R13, R4, 1.4426950216293334961, -R3 ;  /* 0x3fb8aa3b040d7823 */ /* 0x000fe20000000803 */
[----:B------:R-:W-:Y:S01]  /*0e00*/  FFMA.RM R3, R14, R16, 12582913 ;  /* 0x4b4000010e037423 */ /* 0x000fe20000004010 */
[----:B------:R-:W-:Y:S02]  /*0e10*/  HFMA2 R16, -RZ, RZ, 0.66455078125, -0.443115234375 ;  /* 0x3951b717ff107431 */ /* 0x000fe400000001ff */
[----:B------:R-:W-:Y:S01]  /*0e20*/  FFMA R13, R4, 1.925963033500011079e-08, R13 ;  /* 0x32a57060040d7823 */ /* 0x000fe2000000000d */
[----:B------:R-:W-:Y:S01]  /*0e30*/  FADD R19, R3, -12583039 ;  /* 0xcb40007f03137421 */ /* 0x000fe20000000000 */
[----:B------:R-:W-:-:S03]  /*0e40*/  SHF.L.U32 R4, R0, 0x17, RZ ;  /* 0x0000001700047819 */ /* 0x000fc600000006ff */
[C---:B------:R-:W-:Y:S01]  /*0e50*/  FFMA R19, R12.reuse, 1.4426950216293334961, -R19 ;  /* 0x3fb8aa3b0c137823 */ /* 0x040fe20000000813 */
[----:B------:R-:W0:Y:S03]  /*0e60*/  MUFU.EX2 R13, R13 ;  /* 0x0000000d000d7308 */ /* 0x000e260000000800 */
[----:B------:R-:W-:Y:S01]  /*0e70*/  FFMA R14, R12, 1.925963033500011079e-08, R19 ;  /* 0x32a570600c0e7823 */ /* 0x000fe20000000013 */
[----:B-1----:R-:W-:Y:S01]  /*0e80*/  FADD R12, -R8, R17 ;  /* 0x00000011080c7221 */ /* 0x002fe20000000100 */
[----:B------:R-:W-:-:S03]  /*0e90*/  IMAD.MOV.U32 R19, RZ, RZ, 0x459c4000 ;  /* 0x459c4000ff137424 */ /* 0x000fc600078e00ff */
[----:B------:R-:W-:Y:S01]  /*0ea0*/  FMUL R12, R12, -R12 ;  /* 0x8000000c0c0c7220 */ /* 0x000fe20000400000 */
[----:B------:R-:W1:Y:S01]  /*0eb0*/  MUFU.EX2 R21, R14 ;  /* 0x0000000e00157308 */ /* 0x000e620000000800 */
[----:B------:R-:W-:-:S04]  /*0ec0*/  FFMA R19, R16, -R19, 1 ;  /* 0x3f80000010137423 */ /* 0x000fc80000000813 */
[----:B------:R-:W-:Y:S01]  /*0ed0*/  FFMA R0, R19, R16, 0.00019999999494757503271 ;  /* 0x3951b71713007423 */ /* 0x000fe20000000010 */
[----:B------:R-:W-:Y:S02]  /*0ee0*/  FMUL R19, R15, R6 ;  /* 0x000000060f137220 */ /* 0x000fe40000400000 */
[----:B------:R-:W2:Y:S01]  /*0ef0*/  FCHK P0, R12, 5000 ;  /* 0x459c40000c007902 */ /* 0x000ea20000000000 */
[----:B------:R-:W-:Y:S01]  /*0f00*/  FFMA R23, R0, R12, RZ ;  /* 0x0000000c00177223 */ /* 0x000fe200000000ff */
[----:B0-----:R-:W-:Y:S01]  /*0f10*/  FMUL R13, R4, R13 ;  /* 0x0000000d040d7220 */ /* 0x001fe20000400000 */
[----:B------:R-:W-:Y:S02]  /*0f20*/  SHF.L.U32 R4, R3, 0x17, RZ ;  /* 0x0000001703047819 */ /* 0x000fe400000006ff */
[----:B------:R-:W-:Y:S01]  /*0f30*/  FFMA R3, R23, -5000, R12 ;  /* 0xc59c400017037823 */ /* 0x000fe2000000000c */
[----:B------:R-:W-:Y:S01]  /*0f40*/  FFMA R19, R13, R19, R2 ;  /* 0x000000130d137223 */ /* 0x000fe20000000002 */
[----:B------:R-:W-:Y:S01]  /*0f50*/  FFMA R11, R6, R13, R11 ;  /* 0x0000000d060b7223 */ /* 0x000fe2000000000b */
[----:B-1----:R-:W-:Y:S01]  /*0f60*/  FMUL R4, R4, R21 ;  /* 0x0000001504047220 */ /* 0x002fe20000400000 */
[----:B------:R-:W-:Y:S01]  /*0f70*/  FFMA R0, R0, R3, R23 ;  /* 0x0000000300007223 */ /* 0x000fe20000000017 */
[----:B--2---:R-:W-:Y:S06]  /*0f80*/  @!P0 BRA `(.L_x_49) ;  /* 0x0000000000108947 */ /* 0x004fec0003800000 */
[----:B------:R-:W-:Y:S01]  /*0f90*/  IMAD.MOV.U32 R3, RZ, RZ, R12 ;  /* 0x000000ffff037224 */ /* 0x000fe200078e000c */
[----:B------:R-:W-:Y:S02]  /*0fa0*/  MOV R0, 0x459c4000 ;  /* 0x459c400000007802 */ /* 0x000fe40000000f00 */
[----:B------:R-:W-:-:S07]  /*0fb0*/  MOV R12, 0xfd0 ;  /* 0x00000fd0000c7802 */ /* 0x000fce0000000f00 */
[----:B------:R-:W-:Y:S05]  /*0fc0*/  CALL.REL.NOINC `($__internal_2_$__cuda_sm3x_div_rn_noftz_f32_slowpath) ;  /* 0x0000001000d87944 */ /* 0x000fea0003c00000 */
.L_x_49:
[----:B------:R-:W-:Y:S05]  /*0fd0*/  BSYNC.RECONVERGENT B0 ;  /* 0x0000000000007941 */ /* 0x000fea0003800200 */
.L_x_48:
[----:B------:R-:W0:Y:S01]  /*0fe0*/  F2I.TRUNC.NTZ R0, R0 ;  /* 0x0000000000007305 */ /* 0x000e22000020f100 */
[----:B------:R-:W-:Y:S01]  /*0ff0*/  UIADD3 UR4, UPT, UPT, UR6, -0x4, URZ ;  /* 0xfffffffc06047890 */ /* 0x000fe2000fffe0ff */
[----:B------:R-:W1:Y:S01]  /*1000*/  LDS R15, [R5+-0x8] ;  /* 0xfffff800050f7984 */ /* 0x000e620000000800 */
[----:B------:R-:W-:Y:S01]  /*1010*/  MOV R14, 0x3bbb989d ;  /* 0x3bbb989d000e7802 */ /* 0x000fe20000000f00 */
[----:B------:R-:W-:Y:S01]  /*1020*/  IMAD.MOV.U32 R21, RZ, RZ, 0x437c0000 ;  /* 0x437c0000ff157424 */ /* 0x000fe200078e00ff */
[----:B------:R-:W-:Y:S01]  /*1030*/  UIMAD.WIDE UR4, UR4, 0x68db8bad, URZ ;  /* 0x68db8bad040478a5 */ /* 0x000fe2000f8e02ff */
[----:B------:R-:W-:Y:S02]  /*1040*/  HFMA2 R18, -RZ, RZ, 0.66455078125, -0.443115234375 ;  /* 0x3951b717ff127431 */ /* 0x000fe400000001ff */
[----:B------:R-:W-:Y:S01]  /*1050*/  FMUL R17, R17, R4 ;  /* 0x0000000411117220 */ /* 0x000fe20000400000 */
[----:B------:R-:W-:Y:S01]  /*1060*/  BSSY.RECONVERGENT B0, `(.L_x_50) ;  /* 0x0000025000007945 */ /* 0x000fe20003800200 */
        /* <DEDUP_REMOVED lines=9> */
[----:B------:R-:W-:-:S03]  /*1100*/  FFMA.RM R2, R14, R21, 12582913 ;  /* 0x4b4000010e027423 */ /* 0x000fc60000004015 */
[----:B------:R-:W-:Y:S01]  /*1110*/  FFMA R12, R3, 1.925963033500011079e-08, R12 ;  /* 0x32a57060030c7823 */ /* 0x000fe2000000000c */
[C---:B------:R-:W-:Y:S01]  /*1120*/  FADD R14, R2.reuse, -12583039 ;  /* 0xcb40007f020e7421 */ /* 0x040fe20000000000 */
[----:B------:R-:W-:Y:S02]  /*1130*/  MOV R3, 0x459c4000 ;  /* 0x459c400000037802 */ /* 0x000fe40000000f00 */
[----:B------:R-:W-:Y:S01]  /*1140*/  SHF.L.U32 R2, R2, 0x17, RZ ;  /* 0x0000001702027819 */ /* 0x000fe200000006ff */
[C---:B------:R-:W-:Y:S01]  /*1150*/  FFMA R14, R13.reuse, 1.4426950216293334961, -R14 ;  /* 0x3fb8aa3b0d0e7823 */ /* 0x040fe2000000080e */
[----:B------:R-:W0:Y:S01]  /*1160*/  MUFU.EX2 R12, R12 ;  /* 0x0000000c000c7308 */ /* 0x000e220000000800 */
[----:B------:R-:W-:Y:S01]  /*1170*/  FFMA R23, R18, -R3, 1 ;  /* 0x3f80000012177423 */ /* 0x000fe20000000803 */
[----:B------:R-:W-:Y:S02]  /*1180*/  IMAD.SHL.U32 R3, R0, 0x800000, RZ ;  /* 0x0080000000037824 */ /* 0x000fe400078e00ff */
[----:B------:R-:W-:Y:S01]  /*1190*/  FFMA R14, R13, 1.925963033500011079e-08, R14 ;  /* 0x32a570600d0e7823 */ /* 0x000fe2000000000e */
[----:B-1----:R-:W-:Y:S01]  /*11a0*/  FADD R13, -R8, R15 ;  /* 0x0000000f080d7221 */ /* 0x002fe20000000100 */
[----:B------:R-:W-:-:S03]  /*11b0*/  FFMA R0, R23, R18, 0.00019999999494757503271 ;  /* 0x3951b71717007423 */ /* 0x000fc60000000012 */
[----:B------:R-:W-:Y:S01]  /*11c0*/  FMUL R16, R13, -R13 ;  /* 0x8000000d0d107220 */ /* 0x000fe20000400000 */
[----:B------:R-:W1:Y:S08]  /*11d0*/  MUFU.EX2 R21, R14 ;  /* 0x0000000e00157308 */ /* 0x000e700000000800 */
[----:B------:R-:W2:Y:S01]  /*11e0*/  FCHK P0, R16, 5000 ;  /* 0x459c400010007902 */ /* 0x000ea20000000000 */
[----:B0-----:R-:W-:Y:S01]  /*11f0*/  FMUL R12, R3, R12 ;  /* 0x0000000c030c7220 */ /* 0x001fe20000400000 */
[----:B------:R-:W-:-:S03]  /*1200*/  FFMA R3, R0, R16, RZ ;  /* 0x0000001000037223 */ /* 0x000fc600000000ff */
[----:B------:R-:W-:Y:S01]  /*1210*/  FFMA R19, R12, R17, R19 ;  /* 0x000000110c137223 */ /* 0x000fe20000000013 */
[----:B------:R-:W-:Y:S01]  /*1220*/  FFMA R13, R3, -5000, R16 ;  /* 0xc59c4000030d7823 */ /* 0x000fe20000000010 */
[----:B------:R-:W-:Y:S01]  /*1230*/  FFMA R11, R4, R12, R11 ;  /* 0x0000000c040b7223 */ /* 0x000fe2000000000b */
[----:B-1----:R-:W-:Y:S02]  /*1240*/  FMUL R2, R2, R21 ;  /* 0x0000001502027220 */ /* 0x002fe40000400000 */
[----:B------:R-:W-:Y:S01]  /*1250*/  FFMA R0, R0, R13, R3 ;  /* 0x0000000d00007223 */ /* 0x000fe20000000003 */
[----:B--2---:R-:W-:Y:S06]  /*1260*/  @!P0 BRA `(.L_x_51) ;  /* 0x0000000000108947 */ /* 0x004fec0003800000 */
[----:B------:R-:W-:Y:S01]  /*1270*/  MOV R3, R16 ;  /* 0x0000001000037202 */ /* 0x000fe20000000f00 */
[----:B------:R-:W-:Y:S01]  /*1280*/  IMAD.MOV.U32 R0, RZ, RZ, 0x459c4000 ;  /* 0x459c4000ff007424 */ /* 0x000fe200078e00ff */
[----:B------:R-:W-:-:S07]  /*1290*/  MOV R12, 0x12b0 ;  /* 0x000012b0000c7802 */ /* 0x000fce0000000f00 */
[----:B------:R-:W-:Y:S05]  /*12a0*/  CALL.REL.NOINC `($__internal_2_$__cuda_sm3x_div_rn_noftz_f32_slowpath) ;  /* 0x0000001000207944 */ /* 0x000fea0003c00000 */
.L_x_51:
[----:B------:R-:W-:Y:S05]  /*12b0*/  BSYNC.RECONVERGENT B0 ;  /* 0x0000000000007941 */ /* 0x000fea0003800200 */
.L_x_50:
[----:B------:R-:W0:Y:S01]  /*12c0*/  F2I.TRUNC.NTZ R0, R0 ;  /* 0x0000000000007305 */ /* 0x000e22000020f100 */
[----:B------:R-:W-:Y:S01]  /*12d0*/  UIADD3 UR4, UPT, UPT, UR6, -0x1, URZ ;  /* 0xffffffff06047890 */ /* 0x000fe2000fffe0ff */
[----:B------:R-:W1:Y:S01]  /*12e0*/  LDS R17, [R5+-0x4] ;  /* 0xfffffc0005117984 */ /* 0x000e620000000800 */
[----:B------:R-:W-:Y:S01]  /*12f0*/  HFMA2 R13, -RZ, RZ, 0.96630859375, -0.0022525787353515625 ;  /* 0x3bbb989dff0d7431 */ /* 0x000fe200000001ff */
[----:B------:R-:W-:Y:S01]  /*1300*/  MOV R18, 0x437c0000 ;  /* 0x437c000000127802 */ /* 0x000fe20000000f00 */
[----:B------:R-:W-:Y:S01]  /*1310*/  UIMAD.WIDE UR4, UR4, 0x68db8bad, URZ ;  /* 0x68db8bad040478a5 */ /* 0x000fe2000f8e02ff */
[----:B------:R-:W-:Y:S01]  /*1320*/  FMUL R15, R15, R2 ;  /* 0x000000020f0f7220 */ /* 0x000fe20000400000 */
[----:B------:R-:W-:Y:S02]  /*1330*/  BSSY.RECONVERGENT B0, `(.L_x_52) ;  /* 0x0000026000007945 */ /* 0x000fe40003800200 */
        /* <DEDUP_REMOVED lines=10> */
[----:B------:R-:W-:Y:S02]  /*13e0*/  IMAD.MOV.U32 R18, RZ, RZ, 0x3951b717 ;  /* 0x3951b717ff127424 */ /* 0x000fe400078e00ff */
[----:B------:R-:W-:Y:S01]  /*13f0*/  FFMA R13, R12, 1.925963033500011079e-08, R13 ;  /* 0x32a570600c0d7823 */ /* 0x000fe2000000000d */
[C---:B------:R-:W-:Y:S01]  /*1400*/  FADD R21, R3.reuse, -12583039 ;  /* 0xcb40007f03157421 */ /* 0x040fe20000000000 */
[----:B------:R-:W-:-:S03]  /*1410*/  IMAD.SHL.U32 R3, R3, 0x800000, RZ ;  /* 0x0080000003037824 */ /* 0x000fc600078e00ff */
[----:B------:R-:W-:Y:S01]  /*1420*/  FFMA R21, R14, 1.4426950216293334961, -R21 ;  /* 0x3fb8aa3b0e157823 */ /* 0x000fe20000000815 */
[----:B------:R-:W0:Y:S01]  /*1430*/  MUFU.EX2 R13, R13 ;  /* 0x0000000d000d7308 */ /* 0x000e220000000800 */
[----:B-1----:R-:W-:Y:S02]  /*1440*/  FADD R16, -R8, R17 ;  /* 0x0000001108107221 */ /* 0x002fe40000000100 */
[----:B------:R-:W-:Y:S01]  /*1450*/  FFMA R12, R14, 1.925963033500011079e-08, R21 ;  /* 0x32a570600e0c7823 */ /* 0x000fe20000000015 */
[----:B------:R-:W-:Y:S02]  /*1460*/  HFMA2 R21, -RZ, RZ, 5.609375, 2 ;  /* 0x459c4000ff157431 */ /* 0x000fe400000001ff */
[----:B------:R-:W-:Y:S01]  /*1470*/  FMUL R20, R16, -R16 ;  /* 0x8000001010147220 */ /* 0x000fe20000400000 */
[----:B------:R-:W-:Y:S02]  /*1480*/  SHF.L.U32 R14, R0, 0x17, RZ ;  /* 0x00000017000e7819 */ /* 0x000fe400000006ff */
[----:B------:R-:W1:Y:S01]  /*1490*/  MUFU.EX2 R12, R12 ;  /* 0x0000000c000c7308 */ /* 0x000e620000000800 */
[----:B------:R-:W-:-:S07]  /*14a0*/  FFMA R21, R18, -R21, 1 ;  /* 0x3f80000012157423 */ /* 0x000fce0000000815 */
[----:B------:R-:W2:Y:S01]  /*14b0*/  FCHK P0, R20, 5000 ;  /* 0x459c400014007902 */ /* 0x000ea20000000000 */
[----:B------:R-:W-:Y:S01]  /*14c0*/  FFMA R0, R21, R18, 0.00019999999494757503271 ;  /* 0x3951b71715007423 */ /* 0x000fe20000000012 */
[----:B0-----:R-:W-:-:S03]  /*14d0*/  FMUL R14, R14, R13 ;  /* 0x0000000d0e0e7220 */ /* 0x001fc60000400000 */
[----:B------:R-:W-:Y:S01]  /*14e0*/  FFMA R13, R0, R20, RZ ;  /* 0x00000014000d7223 */ /* 0x000fe200000000ff */
[----:B------:R-:W-:Y:S01]  /*14f0*/  FFMA R16, R2, R14, R11 ;  /* 0x0000000e02107223 */ /* 0x000fe2000000000b */
[----:B------:R-:W-:Y:S02]  /*1500*/  FFMA R19, R14, R15, R19 ;  /* 0x0000000f0e137223 */ /* 0x000fe40000000013 */
[----:B------:R-:W-:Y:S01]  /*1510*/  FFMA R18, R13, -5000, R20 ;  /* 0xc59c40000d127823 */ /* 0x000fe20000000014 */
[----:B-1----:R-:W-:-:S03]  /*1520*/  FMUL R11, R3, R12 ;  /* 0x0000000c030b7220 */ /* 0x002fc60000400000 */
[----:B------:R-:W-:Y:S01]  /*1530*/  FFMA R0, R0, R18, R13 ;  /* 0x0000001200007223 */ /* 0x000fe2000000000d */
[----:B--2---:R-:W-:Y:S06]  /*1540*/  @!P0 BRA `(.L_x_53) ;  /* 0x0000000000108947 */ /* 0x004fec0003800000 */
[----:B------:R-:W-:Y:S02]  /*1550*/  MOV R3, R20 ;  /* 0x0000001400037202 */ /* 0x000fe40000000f00 */
[----:B------:R-:W-:Y:S02]  /*1560*/  MOV R0, 0x459c4000 ;  /* 0x459c400000007802 */ /* 0x000fe40000000f00 */
[----:B------:R-:W-:-:S07]  /*1570*/  MOV R12, 0x1590 ;  /* 0x00001590000c7802 */ /* 0x000fce0000000f00 */
[----:B------:R-:W-:Y:S05]  /*1580*/  CALL.REL.NOINC `($__internal_2_$__cuda_sm3x_div_rn_noftz_f32_slowpath) ;  /* 0x0000000c00687944 */ /* 0x000fea0003c00000 */
.L_x_53:
[----:B------:R-:W-:Y:S05]  /*1590*/  BSYNC.RECONVERGENT B0 ;  /* 0x0000000000007941 */ /* 0x000fea0003800200 */
.L_x_52:
[----:B------:R-:W0:Y:S01]  /*15a0*/  F2I.TRUNC.NTZ R0, R0 ;  /* 0x0000000000007305 */ /* 0x000e22000020f100 */
[----:B------:R-:W1:Y:S01]  /*15b0*/  LDS R15, [R5] ;  /* 0x00000000050f7984 */ /* 0x000e620000000800 */
[----:B------:R-:W-:Y:S01]  /*15c0*/  UIMAD.WIDE UR4, UR6, 0x68db8bad, URZ ;  /* 0x68db8bad060478a5 */ /* 0x000fe2000f8e02ff */
[----:B------:R-:W-:Y:S01]  /*15d0*/  IMAD.MOV.U32 R13, RZ, RZ, 0x3bbb989d ;  /* 0x3bbb989dff0d7424 */ /* 0x000fe200078e00ff */
[----:B------:R-:W-:Y:S01]  /*15e0*/  MOV R20, 0x437c0000 ;  /* 0x437c000000147802 */ /* 0x000fe20000000f00 */
[----:B------:R-:W-:Y:S01]  /*15f0*/  IMAD.MOV.U32 R23, RZ, RZ, 0x459c4000 ;  /* 0x459c4000ff177424 */ /* 0x000fe200078e00ff */
[----:B------:R-:W-:Y:S01]  /*1600*/  USHF.R.U32.HI UR4, URZ, 0x1f, UR5 ;  /* 0x0000001fff047899 */ /* 0x000fe20008011605 */
[----:B------:R-:W-:Y:S01]  /*1610*/  FMUL R17, R17, R11 ;  /* 0x0000000b11117220 */ /* 0x000fe20000400000 */
[----:B------:R-:W-:Y:S02]  /*1620*/  BSSY.RECONVERGENT B0, `(.L_x_54) ;  /* 0x0000024000007945 */ /* 0x000fe40003800200 */
[----:B------:R-:W-:Y:S01]  /*1630*/  ULEA.HI.SX32 UR4, UR5, UR4, 0x15 ;  /* 0x0000000405047291 */ /* 0x000fe2000f8faaff */
[----:B0-----:R-:W-:-:S05]  /*1640*/  I2FP.F32.S32 R12, R0 ;  /* 0x00000000000c7245 */ /* 0x001fca0000201400 */
[----:B------:R-:W-:Y:S01]  /*1650*/  I2FP.F32.S32 R14, UR4 ;  /* 0x00000004000e7c45 */ /* 0x000fe20008201400 */
[----:B------:R-:W-:-:S04]  /*1660*/  FFMA.SAT R3, R12, R13, 0.5 ;  /* 0x3f0000000c037423 */ /* 0x000fc8000000200d */
[----:B------:R-:W-:Y:S01]  /*1670*/  FFMA.SAT R18, R14, R13, 0.5 ;  /* 0x3f0000000e127423 */ /* 0x000fe2000000200d */
[----:B------:R-:W-:-:S04]  /*1680*/  FFMA.RM R0, R3, R20, 12582913 ;  /* 0x4b40000103007423 */ /* 0x000fc80000004014 */
[----:B------:R-:W-:-:S04]  /*1690*/  FADD R3, R0, -12583039 ;  /* 0xcb40007f00037421 */ /* 0x000fc80000000000 */
[----:B------:R-:W-:Y:S01]  /*16a0*/  FFMA R13, R12, 1.4426950216293334961, -R3 ;  /* 0x3fb8aa3b0c0d7823 */ /* 0x000fe20000000803 */
[----:B------:R-:W-:Y:S01]  /*16b0*/  FFMA.RM R3, R18, R20, 12582913 ;  /* 0x4b40000112037423 */ /* 0x000fe20000004014 */
[----:B------:R-:W-:Y:S02]  /*16c0*/  HFMA2 R20, -RZ, RZ, 0.66455078125, -0.443115234375 ;  /* 0x3951b717ff147431 */ /* 0x000fe400000001ff */
[----:B------:R-:W-:Y:S01]  /*16d0*/  FFMA R12, R12, 1.925963033500011079e-08, R13 ;  /* 0x32a570600c0c7823 */ /* 0x000fe2000000000d */
[C---:B------:R-:W-:Y:S01]  /*16e0*/  FADD R13, R3.reuse, -12583039 ;  /* 0xcb40007f030d7421 */ /* 0x040fe20000000000 */
[----:B------:R-:W-:Y:S02]  /*16f0*/  SHF.L.U32 R3, R3, 0x17, RZ ;  /* 0x0000001703037819 */ /* 0x000fe400000006ff */
[----:B------:R0:W2:Y:S01]  /*1700*/  MUFU.EX2 R21, R12 ;  /* 0x0000000c00157308 */ /* 0x0000a20000000800 */
[----:B------:R-:W-:Y:S01]  /*1710*/  FFMA R13, R14, 1.4426950216293334961, -R13 ;  /* 0x3fb8aa3b0e0d7823 */ /* 0x000fe2000000080d */
[----:B------:R-:W-:-:S03]  /*1720*/  FFMA R23, R20, -R23, 1 ;  /* 0x3f80000014177423 */ /* 0x000fc60000000817 */
[----:B------:R-:W-:Y:S01]  /*1730*/  FFMA R18, R14, 1.925963033500011079e-08, R13 ;  /* 0x32a570600e127823 */ /* 0x000fe2000000000d */
[----:B-1----:R-:W-:Y:S01]  /*1740*/  FADD R13, -R8, R15 ;  /* 0x0000000f080d7221 */ /* 0x002fe20000000100 */
[----:B------:R-:W-:Y:S01]  /*1750*/  SHF.L.U32 R14, R0, 0x17, RZ ;  /* 0x00000017000e7819 */ /* 0x000fe200000006ff */
[----:B------:R-:W-:Y:S02]  /*1760*/  FFMA R0, R23, R20, 0.00019999999494757503271 ;  /* 0x3951b71717007423 */ /* 0x000fe40000000014 */
[----:B------:R-:W-:Y:S01]  /*1770*/  FMUL R13, R13, -R13 ;  /* 0x8000000d0d0d7220 */ /* 0x000fe20000400000 */
[----:B------:R-:W1:Y:S03]  /*1780*/  MUFU.EX2 R18, R18 ;  /* 0x0000001200127308 */ /* 0x000e660000000800 */
[----:B0-----:R-:W-:Y:S01]  /*1790*/  FFMA R12, R0, R13, RZ ;  /* 0x0000000d000c7223 */ /* 0x001fe200000000ff */
[----:B--2---:R-:W-:-:S03]  /*17a0*/  FMUL R14, R14, R21 ;  /* 0x000000150e0e7220 */ /* 0x004fc60000400000 */
[----:B------:R-:W-:Y:S01]  /*17b0*/  FFMA R21, R12, -5000, R13 ;  /* 0xc59c40000c157823 */ /* 0x000fe2000000000d */
[----:B------:R-:W0:Y:S01]  /*17c0*/  FCHK P0, R13, 5000 ;  /* 0x459c40000d007902 */ /* 0x000e220000000000 */
[----:B------:R-:W-:Y:S01]  /*17d0*/  FFMA R19, R14, R17, R19 ;  /* 0x000000110e137223 */ /* 0x000fe20000000013 */
[----:B------:R-:W-:Y:S01]  /*17e0*/  FFMA R17, R11, R14, R16 ;  /* 0x0000000e0b117223 */ /* 0x000fe20000000010 */
[----:B------:R-:W-:Y:S01]  /*17f0*/  FFMA R0, R0, R21, R12 ;  /* 0x0000001500007223 */ /* 0x000fe2000000000c */
[----:B-1----:R-:W-:Y:S01]  /*1800*/  FMUL R18, R3, R18 ;  /* 0x0000001203127220 */ /* 0x002fe20000400000 */
[----:B0-----:R-:W-:Y:S06]  /*1810*/  @!P0 BRA `(.L_x_55) ;  /* 0x0000000000108947 */ /* 0x001fec0003800000 */
[----:B------:R-:W-:Y:S01]  /*1820*/  IMAD.MOV.U32 R3, RZ, RZ, R13 ;  /* 0x000000ffff037224 */ /* 0x000fe200078e000d */
[----:B------:R-:W-:Y:S02]  /*1830*/  MOV R0, 0x459c4000 ;  /* 0x459c400000007802 */ /* 0x000fe40000000f00 */
[----:B------:R-:W-:-:S07]  /*1840*/  MOV R12, 0x1860 ;  /* 0x00001860000c7802 */ /* 0x000fce0000000f00 */
[----:B------:R-:W-:Y:S05]  /*1850*/  CALL.REL.NOINC `($__internal_2_$__cuda_sm3x_div_rn_noftz_f32_slowpath) ;  /* 0x0000000800b47944 */ /* 0x000fea0003c00000 */
.L_x_55:
[----:B------:R-:W-:Y:S05]  /*1860*/  BSYNC.RECONVERGENT B0 ;  /* 0x0000000000007941 */ /* 0x000fea0003800200 */
.L_x_54:
[----:B------:R-:W0:Y:S01]  /*1870*/  LDS R16, [R5+0x4] ;  /* 0x0000040005107984 */ /* 0x000e220000000800 */
[----:B------:R-:W1:Y:S01]  /*1880*/  F2I.TRUNC.NTZ R0, R0 ;  /* 0x0000000000007305 */ /* 0x000e62000020f100 */
[----:B------:R-:W-:Y:S01]  /*1890*/  MOV R12, 0x3bbb989d ;  /* 0x3bbb989d000c7802 */ /* 0x000fe20000000f00 */
[----:B------:R-:W-:Y:S02]  /*18a0*/  IMAD.MOV.U32 R13, RZ, RZ, 0x437c0000 ;  /* 0x437c0000ff0d7424 */ /* 0x000fe400078e00ff */
[----:B------:R-:W-:Y:S02]  /*18b0*/  HFMA2 R20, -RZ, RZ, 0.66455078125, -0.443115234375 ;  /* 0x3951b717ff147431 */ /* 0x000fe400000001ff */
[----:B------:R-:W-:Y:S01]  /*18c0*/  FMUL R15, R15, R18 ;  /* 0x000000120f0f7220 */ /* 0x000fe20000400000 */
[----:B------:R-:W-:Y:S01]  /*18d0*/  BSSY.RECONVERGENT B0, `(.L_x_56) ;  /* 0x000001a000007945 */ /* 0x000fe20003800200 */
[----:B-1----:R-:W-:-:S05]  /*18e0*/  I2FP.F32.S32 R3, R0 ;  /* 0x0000000000037245 */ /* 0x002fca0000201400 */
[----:B------:R-:W-:-:S04]  /*18f0*/  FFMA.SAT R12, R3, R12, 0.5 ;  /* 0x3f000000030c7423 */ /* 0x000fc8000000200c */
[----:B------:R-:W-:Y:S01]  /*1900*/  FFMA.RM R12, R12, R13, 12582913 ;  /* 0x4b4000010c0c7423 */ /* 0x000fe2000000400d */
[----:B------:R-:W-:-:S03]  /*1910*/  MOV R13, 0x459c4000 ;  /* 0x459c4000000d7802 */ /* 0x000fc60000000f00 */
[C---:B------:R-:W-:Y:S01]  /*1920*/  FADD R14, R12.reuse, -12583039 ;  /* 0xcb40007f0c0e7421 */ /* 0x040fe20000000000 */
[----:B------:R-:W-:Y:S02]  /*1930*/  IMAD.SHL.U32 R12, R12, 0x800000, RZ ;  /* 0x008000000c0c7824 */ /* 0x000fe400078e00ff */
[----:B------:R-:W-:Y:S01]  /*1940*/  FFMA R21, R20, -R13, 1 ;  /* 0x3f80000014157423 */ /* 0x000fe2000000080d */
[----:B------:R-:W-:-:S03]  /*1950*/  FFMA R14, R3, 1.4426950216293334961, -R14 ;  /* 0x3fb8aa3b030e7823 */ /* 0x000fc6000000080e */
[----:B------:R-:W-:Y:S01]  /*1960*/  FFMA R0, R21, R20, 0.00019999999494757503271 ;  /* 0x3951b71715007423 */ /* 0x000fe20000000014 */
[----:B------:R-:W-:Y:S01]  /*1970*/  FFMA R14, R3, 1.925963033500011079e-08, R14 ;  /* 0x32a57060030e7823 */ /* 0x000fe2000000000e */
[----:B0-----:R-:W-:-:S03]  /*1980*/  FADD R13, -R8, R16 ;  /* 0x00000010080d7221 */ /* 0x001fc60000000100 */
[----:B------:R-:W0:Y:S01]  /*1990*/  MUFU.EX2 R3, R14 ;  /* 0x0000000e00037308 */ /* 0x000e220000000800 */
[----:B------:R-:W-:-:S04]  /*19a0*/  FMUL R20, R13, -R13 ;  /* 0x8000000d0d147220 */ /* 0x000fc80000400000 */
[----:B------:R-:W-:-:S03]  /*19b0*/  FFMA R13, R0, R20, RZ ;  /* 0x00000014000d7223 */ /* 0x000fc600000000ff */
[----:B------:R-:W1:Y:S01]  /*19c0*/  FCHK P0, R20, 5000 ;  /* 0x459c400014007902 */ /* 0x000e620000000000 */
[----:B0-----:R-:W-:Y:S01]  /*19d0*/  FMUL R12, R12, R3 ;  /* 0x000000030c0c7220 */ /* 0x001fe20000400000 */
[----:B------:R-:W-:-:S03]  /*19e0*/  FFMA R3, R13, -5000, R20 ;  /* 0xc59c40000d037823 */ /* 0x000fc60000000014 */
[----:B------:R-:W-:Y:S01]  /*19f0*/  FFMA R19, R12, R15, R19 ;  /* 0x0000000f0c137223 */ /* 0x000fe20000000013 */
[----:B------:R-:W-:Y:S01]  /*1a00*/  FFMA R18, R18, R12, R17 ;  /* 0x0000000c12127223 */ /* 0x000fe20000000011 */
[----:B------:R-:W-:Y:S01]  /*1a10*/  FFMA R0, R0, R3, R13 ;  /* 0x0000000300007223 */ /* 0x000fe2000000000d */
[----:B-1----:R-:W-:Y:S06]  /*1a20*/  @!P0 BRA `(.L_x_57) ;  /* 0x0000000000108947 */ /* 0x002fec0003800000 */
[----:B------:R-:W-:Y:S02]  /*1a30*/  MOV R3, R20 ;  /* 0x0000001400037202 */ /* 0x000fe40000000f00 */
[----:B------:R-:W-:Y:S02]  /*1a40*/  MOV R0, 0x459c4000 ;  /* 0x459c400000007802 */ /* 0x000fe40000000f00 */
[----:B------:R-:W-:-:S07]  /*1a50*/  MOV R12, 0x1a70 ;  /* 0x00001a70000c7802 */ /* 0x000fce0000000f00 */
[----:B------:R-:W-:Y:S05]  /*1a60*/  CALL.REL.NOINC `($__internal_2_$__cuda_sm3x_div_rn_noftz_f32_slowpath) ;  /* 0x0000000800307944 */ /* 0x000fea0003c00000 */
.L_x_57:
[----:B------:R-:W-:Y:S05]  /*1a70*/  BSYNC.RECONVERGENT B0 ;  /* 0x0000000000007941 */ /* 0x000fea0003800200 */
.L_x_56:
[----:B------:R-:W0:Y:S01]  /*1a80*/  LDS R15, [R5+0x8] ;  /* 0x00000800050f7984 */ /* 0x000e220000000800 */
[----:B------:R-:W1:Y:S01]  /*1a90*/  F2I.TRUNC.NTZ R0, R0 ;  /* 0x0000000000007305 */ /* 0x000e62000020f100 */
[----:B------:R-:W-:Y:S02]  /*1aa0*/  HFMA2 R13, -RZ, RZ, 3.7421875, 0 ;  /* 0x437c0000ff0d7431 */ /* 0x000fe400000001ff */
[----:B------:R-:W-:Y:S01]  /*1ab0*/  IMAD.MOV.U32 R12, RZ, RZ, 0x3bbb989d ;  /* 0x3bbb989dff0c7424 */ /* 0x000fe200078e00ff */
[----:B------:R-:W-:Y:S01]  /*1ac0*/  MOV R17, 0x3951b717 ;  /* 0x3951b71700117802 */ /* 0x000fe20000000f00 */
[----:B------:R-:W-:Y:S01]  /*1ad0*/  FMUL R16, R11, R16 ;  /* 0x000000100b107220 */ /* 0x000fe20000400000 */
[----:B------:R-:W-:Y:S01]  /*1ae0*/  BSSY.RECONVERGENT B0, `(.L_x_58) ;  /* 0x000001a000007945 */ /* 0x000fe20003800200 */
[----:B-1----:R-:W-:Y:S01]  /*1af0*/  I2FP.F32.S32 R3, R0 ;  /* 0x0000000000037245 */ /* 0x002fe20000201400 */
[----:B------:R-:W-:-:S04]  /*1b00*/  IMAD.MOV.U32 R0, RZ, RZ, 0x459c4000 ;  /* 0x459c4000ff007424 */ /* 0x000fc800078e00ff */
[----:B------:R-:W-:Y:S01]  /*1b10*/  FFMA.SAT R12, R3, R12, 0.5 ;  /* 0x3f000000030c7423 */ /* 0x000fe2000000200c */
[----:B------:R-:W-:-:S03]  /*1b20*/  FFMA R0, R17, -R0, 1 ;  /* 0x3f80000011007423 */ /* 0x000fc60000000800 */
[----:B------:R-:W-:Y:S01]  /*1b30*/  FFMA.RM R12, R12, R13, 12582913 ;  /* 0x4b4000010c0c7423 */ /* 0x000fe2000000400d */
[----:B------:R-:W-:-:S03]  /*1b40*/  FFMA R0, R0, R17, 0.00019999999494757503271 ;  /* 0x3951b71700007423 */ /* 0x000fc60000000011 */
[C---:B------:R-:W-:Y:S01]  /*1b50*/  FADD R14, R12.reuse, -12583039 ;  /* 0xcb40007f0c0e7421 */ /* 0x040fe20000000000 */
[----:B------:R-:W-:-:S03]  /*1b60*/  SHF.L.U32 R12, R12, 0x17, RZ ;  /* 0x000000170c0c7819 */ /* 0x000fc600000006ff */
[----:B------:R-:W-:-:S04]  /*1b70*/  FFMA R14, R3, 1.4426950216293334961, -R14 ;  /* 0x3fb8aa3b030e7823 */ /* 0x000fc8000000080e */
        /* <DEDUP_REMOVED lines=12> */
[----:B------:R-:W-:Y:S01]  /*1c40*/  MOV R3, R20 ;  /* 0x0000001400037202 */ /* 0x000fe20000000f00 */
[----:B------:R-:W-:Y:S01]  /*1c50*/  IMAD.MOV.U32 R0, RZ, RZ, 0x459c4000 ;  /* 0x459c4000ff007424 */ /* 0x000fe200078e00ff */
[----:B------:R-:W-:-:S07]  /*1c60*/  MOV R12, 0x1c80 ;  /* 0x00001c80000c7802 */ /* 0x000fce0000000f00 */
[----:B------:R-:W-:Y:S05]  /*1c70*/  CALL.REL.NOINC `($__internal_2_$__cuda_sm3x_div_rn_noftz_f32_slowpath) ;  /* 0x0000000400ac7944 */ /* 0x000fea0003c00000 */
.L_x_59:
[----:B------:R-:W-:Y:S05]  /*1c80*/  BSYNC.RECONVERGENT B0 ;  /* 0x0000000000007941 */ /* 0x000fea0003800200 */
.L_x_58:
[----:B------:R-:W0:Y:S01]  /*1c90*/  LDS R11, [R5+0xc] ;  /* 0x00000c00050b7984 */ /* 0x000e220000000800 */
[----:B------:R-:W1:Y:S01]  /*1ca0*/  F2I.TRUNC.NTZ R0, R0 ;  /* 0x0000000000007305 */ /* 0x000e62000020f100 */
[----:B------:R-:W-:Y:S01]  /*1cb0*/  HFMA2 R12, -RZ, RZ, 0.96630859375, -0.0022525787353515625 ;  /* 0x3bbb989dff0c7431 */ /* 0x000fe200000001ff */
[----:B------:R-:W-:Y:S01]  /*1cc0*/  MOV R13, 0x437c0000 ;  /* 0x437c0000000d7802 */ /* 0x000fe20000000f00 */
[----:B------:R-:W-:Y:S02]  /*1cd0*/  IMAD.MOV.U32 R16, RZ, RZ, 0x3951b717 ;  /* 0x3951b717ff107424 */ /* 0x000fe400078e00ff */
[----:B------:R-:W-:Y:S01]  /*1ce0*/  FMUL R15, R2, R15 ;  /* 0x0000000f020f7220 */ /* 0x000fe20000400000 */
[----:B------:R-:W-:Y:S01]  /*1cf0*/  BSSY.RECONVERGENT B0, `(.L_x_60) ;  /* 0x000001a000007945 */ /* 0x000fe20003800200 */
[----:B-1----:R-:W-:-:S05]  /*1d00*/  I2FP.F32.S32 R3, R0 ;  /* 0x0000000000037245 */ /* 0x002fca0000201400 */
[----:B------:R-:W-:-:S04]  /*1d10*/  FFMA.SAT R12, R3, R12, 0.5 ;  /* 0x3f000000030c7423 */ /* 0x000fc8000000200c */
[----:B------:R-:W-:Y:S01]  /*1d20*/  FFMA.RM R12, R12, R13, 12582913 ;  /* 0x4b4000010c0c7423 */ /* 0x000fe2000000400d */
[----:B------:R-:W-:-:S03]  /*1d30*/  HFMA2 R13, -RZ, RZ, 5.609375, 2 ;  /* 0x459c4000ff0d7431 */ /* 0x000fc600000001ff */
[C---:B------:R-:W-:Y:S01]  /*1d40*/  FADD R14, R12.reuse, -12583039 ;  /* 0xcb40007f0c0e7421 */ /* 0x040fe20000000000 */
[----:B------:R-:W-:-:S03]  /*1d50*/  SHF.L.U32 R12, R12, 0x17, RZ ;  /* 0x000000170c0c7819 */ /* 0x000fc600000006ff */
[----:B------:R-:W-:Y:S01]  /*1d60*/  FFMA R14, R3, 1.4426950216293334961, -R14 ;  /* 0x3fb8aa3b030e7823 */ /* 0x000fe2000000080e */
[----:B------:R-:W-:-:S03]  /*1d70*/  FFMA R21, R16, -R13, 1 ;  /* 0x3f80000010157423 */ /* 0x000fc6000000080d */
[----:B------:R-:W-:Y:S01]  /*1d80*/  FFMA R14, R3, 1.925963033500011079e-08, R14 ;  /* 0x32a57060030e7823 */ /* 0x000fe2000000000e */
[----:B0-----:R-:W-:-:S03]  /*1d90*/  FADD R13, -R8, R11 ;  /* 0x0000000b080d7221 */ /* 0x001fc60000000100 */
[----:B------:R-:W0:Y:S01]  /*1da0*/  MUFU.EX2 R3, R14 ;  /* 0x0000000e00037308 */ /* 0x000e220000000800 */
[----:B------:R-:W-:Y:S01]  /*1db0*/  FFMA R0, R21, R16, 0.00019999999494757503271 ;  /* 0x3951b71715007423 */ /* 0x000fe20000000010 */
[----:B------:R-:W-:-:S04]  /*1dc0*/  FMUL R16, R13, -R13 ;  /* 0x8000000d0d107220 */ /* 0x000fc80000400000 */
[----:B------:R-:W-:Y:S02]  /*1dd0*/  FFMA R13, R0, R16, RZ ;  /* 0x00000010000d7223 */ /* 0x000fe400000000ff */
[----:B------:R-:W1:Y:S01]  /*1de0*/  FCHK P0, R16, 5000 ;  /* 0x459c400010007902 */ /* 0x000e620000000000 */
[----:B0-----:R-:W-:Y:S01]  /*1df0*/  FMUL R12, R12, R3 ;  /* 0x000000030c0c7220 */ /* 0x001fe20000400000 */
[----:B------:R-:W-:-:S03]  /*1e00*/  FFMA R3, R13, -5000, R16 ;  /* 0xc59c40000d037823 */ /* 0x000fc60000000010 */
[----:B------:R-:W-:Y:S01]  /*1e10*/  FFMA R19, R12, R15, R19 ;  /* 0x0000000f0c137223 */ /* 0x000fe20000000013 */
[----:B------:R-:W-:Y:S01]  /*1e20*/  FFMA R17, R2, R12, R17 ;  /* 0x0000000c02117223 */ /* 0x000fe20000000011 */
[----:B------:R-:W-:Y:S01]  /*1e30*/  FFMA R0, R0, R3, R13 ;  /* 0x0000000300007223 */ /* 0x000fe2000000000d */
[----:B-1----:R-:W-:Y:S06]  /*1e40*/  @!P0 BRA `(.L_x_61) ;  /* 0x0000000000108947 */ /* 0x002fec0003800000 */
[----:B------:R-:W-:Y:S01]  /*1e50*/  IMAD.MOV.U32 R3, RZ, RZ, R16 ;  /* 0x000000ffff037224 */ /* 0x000fe200078e0010 */
[----:B------:R-:W-:Y:S02]  /*1e60*/  MOV R0, 0x459c4000 ;  /* 0x459c400000007802 */ /* 0x000fe40000000f00 */
[----:B------:R-:W-:-:S07]  /*1e70*/  MOV R12, 0x1e90 ;  /* 0x00001e90000c7802 */ /* 0x000fce0000000f00 */
[----:B------:R-:W-:Y:S05]  /*1e80*/  CALL.REL.NOINC `($__internal_2_$__cuda_sm3x_div_rn_noftz_f32_slowpath) ;  /* 0x0000000400287944 */ /* 0x000fea0003c00000 */
.L_x_61:
[----:B------:R-:W-:Y:S05]  /*1e90*/  BSYNC.RECONVERGENT B0 ;  /* 0x0000000000007941 */ /* 0x000fea0003800200 */
.L_x_60:
[----:B------:R-:W0:Y:S01]  /*1ea0*/  LDS R5, [R5+0x10] ;  /* 0x0000100005057984 */ /* 0x000e220000000800 */
[----:B------:R-:W1:Y:S01]  /*1eb0*/  F2I.TRUNC.NTZ R0, R0 ;  /* 0x0000000000007305 */ /* 0x000e62000020f100 */
[----:B------:R-:W-:Y:S01]  /*1ec0*/  MOV R3, 0x3bbb989d ;  /* 0x3bbb989d00037802 */ /* 0x000fe20000000f00 */
[----:B------:R-:W-:Y:S02]  /*1ed0*/  IMAD.MOV.U32 R12, RZ, RZ, 0x437c0000 ;  /* 0x437c0000ff0c7424 */ /* 0x000fe400078e00ff */
[----:B------:R-:W-:Y:S01]  /*1ee0*/  HFMA2 R14, -RZ, RZ, 0.66455078125, -0.443115234375 ;  /* 0x3951b717ff0e7431 */ /* 0x000fe200000001ff */
[----:B------:R-:W-:Y:S01]  /*1ef0*/  MOV R15, 0x459c4000 ;  /* 0x459c4000000f7802 */ /* 0x000fe20000000f00 */
[----:B------:R-:W-:Y:S01]  /*1f00*/  FMUL R11, R4, R11 ;  /* 0x0000000b040b7220 */ /* 0x000fe20000400000 */
[----:B------:R-:W-:Y:S03]  /*1f10*/  BSSY.RECONVERGENT B0, `(.L_x_62) ;  /* 0x0000019000007945 */ /* 0x000fe60003800200 */
[----:B------:R-:W-:Y:S01]  /*1f20*/  FFMA R15, R14, -R15, 1 ;  /* 0x3f8000000e0f7423 */ /* 0x000fe2000000080f */
[----:B-1----:R-:W-:-:S03]  /*1f30*/  I2FP.F32.S32 R2, R0 ;  /* 0x0000000000027245 */ /* 0x002fc60000201400 */
[----:B------:R-:W-:Y:S02]  /*1f40*/  FFMA R0, R15, R14, 0.00019999999494757503271 ;  /* 0x3951b7170f007423 */ /* 0x000fe4000000000e */
[----:B------:R-:W-:-:S04]  /*1f50*/  FFMA.SAT R3, R2, R3, 0.5 ;  /* 0x3f00000002037423 */ /* 0x000fc80000002003 */
[----:B------:R-:W-:-:S04]  /*1f60*/  FFMA.RM R3, R3, R12, 12582913 ;  /* 0x4b40000103037423 */ /* 0x000fc8000000400c */
[C---:B------:R-:W-:Y:S01]  /*1f70*/  FADD R13, R3.reuse, -12583039 ;  /* 0xcb40007f030d7421 */ /* 0x040fe20000000000 */
[----:B------:R-:W-:-:S03]  /*1f80*/  IMAD.SHL.U32 R3, R3, 0x800000, RZ ;  /* 0x0080000003037824 */ /* 0x000fc600078e00ff */
        /* <DEDUP_REMOVED lines=17> */
.L_x_63:
[----:B------:R-:W-:Y:S05]  /*20a0*/  BSYNC.RECONVERGENT B0 ;  /* 0x0000000000007941 */ /* 0x000fea0003800200 */
.L_x_62:
[----:B------:R-:W0:Y:S01]  /*20b0*/  F2I.TRUNC.NTZ R0, R0 ;  /* 0x0000000000007305 */ /* 0x000e22000020f100 */
[----:B------:R-:W-:Y:S02]  /*20c0*/  HFMA2 R4, -RZ, RZ, 3.7421875, 0 ;  /* 0x437c0000ff047431 */ /* 0x000fe400000001ff */
[----:B------:R-:W-:Y:S01]  /*20d0*/  IMAD.MOV.U32 R3, RZ, RZ, 0x3bbb989d ;  /* 0x3bbb989dff037424 */ /* 0x000fe200078e00ff */
[----:B------:R-:W-:Y:S02]  /*20e0*/  UIADD3 UR7, UPT, UPT, UR7, 0xa4, URZ ;  /* 0x000000a407077890 */ /* 0x000fe4000fffe0ff */
[----:B------:R-:W-:Y:S02]  /*20f0*/  UIADD3 UR8, UPT, UPT, UR8, -0x1, URZ ;  /* 0xffffffff08087890 */ /* 0x000fe4000fffe0ff */
[----:B------:R-:W-:Y:S02]  /*2100*/  UISETP.NE.AND UP0, UPT, UR7, 0x5d4, UPT ;  /* 0x000005d40700788c */ /* 0x000fe4000bf05270 */
[----:B------:R-:W-:Y:S01]  /*2110*/  UIADD3 UR9, UPT, UPT, UR9, 0x1, URZ ;  /* 0x0000000109097890 */ /* 0x000fe2000fffe0ff */
[----:B0-----:R-:W-:-:S05]  /*2120*/  I2FP.F32.S32 R2, R0 ;  /* 0x0000000000027245 */ /* 0x001fca0000201400 */
[----:B------:R-:W-:-:S04]  /*2130*/  FFMA.SAT R3, R2, R3, 0.5 ;  /* 0x3f00000002037423 */ /* 0x000fc80000002003 */
[----:B------:R-:W-:-:S04]  /*2140*/  FFMA.RM R3, R3, R4, 12582913 ;  /* 0x4b40000103037423 */ /* 0x000fc80000004004 */
[C---:B------:R-:W-:Y:S01]  /*2150*/  FADD R11, R3.reuse, -12583039 ;  /* 0xcb40007f030b7421 */ /* 0x040fe20000000000 */
[----:B------:R-:W-:-:S03]  /*2160*/  SHF.L.U32 R3, R3, 0x17, RZ ;  /* 0x0000001703037819 */ /* 0x000fc600000006ff */
[----:B------:R-:W-:-:S04]  /*2170*/  FFMA R11, R2, 1.4426950216293334961, -R11 ;  /* 0x3fb8aa3b020b7823 */ /* 0x000fc8000000080b */
[----:B------:R-:W-:Y:S01]  /*2180*/  FFMA R4, R2, 1.925963033500011079e-08, R11 ;  /* 0x32a5706002047823 */ /* 0x000fe2000000000b */
[----:B------:R-:W-:-:S05]  /*2190*/  FMUL R2, R6, R5 ;  /* 0x0000000506027220 */ /* 0x000fca0000400000 */
[----:B------:R-:W0:Y:S02]  /*21a0*/  MUFU.EX2 R4, R4 ;  /* 0x0000000400047308 */ /* 0x000e240000000800 */
[----:B0-----:R-:W-:-:S04]  /*21b0*/  FMUL R0, R3, R4 ;  /* 0x0000000403007220 */ /* 0x001fc80000400000 */
[----:B------:R-:W-:Y:S01]  /*21c0*/  FFMA R2, R0, R2, R19 ;  /* 0x0000000200027223 */ /* 0x000fe20000000013 */
[----:B------:R-:W-:Y:S01]  /*21d0*/  FFMA R11, R6, R0, R17 ;  /* 0x00000000060b7223 */ /* 0x000fe20000000011 */
[----:B------:R-:W-:Y:S06]  /*21e0*/  BRA.U UP0, `(.L_x_64) ;  /* 0xffffffe900347547 */ /* 0x000fec000b83ffff */
        /* <DEDUP_REMOVED lines=9> */
[----:B------:R-:W-:Y:S01]  /*2280*/  IMAD.MOV.U32 R3, RZ, RZ, R2 ;  /* 0x000000ffff037224 */ /* 0x000fe200078e0002 */
[----:B------:R-:W-:Y:S02]  /*2290*/  MOV R0, R11 ;  /* 0x0000000b00007202 */ /* 0x000fe40000000f00 */
[----:B------:R-:W-:-:S07]  /*22a0*/  MOV R12, 0x22c0 ;  /* 0x000022c0000c7802 */ /* 0x000fce0000000f00 */
[----:B------:R-:W-:Y:S05]  /*22b0*/  CALL.REL.NOINC `($__internal_2_$__cuda_sm3x_div_rn_noftz_f32_slowpath) ;  /* 0x00000000001c7944 */ /* 0x000fea0003c00000 */
.L_x_66:
[----:B------:R-:W-:Y:S05]  /*22c0*/  BSYNC.RECONVERGENT B0 ;  /* 0x0000000000007941 */ /* 0x000fea0003800200 */
.L_x_65:
[----:B------:R-:W0:Y:S01]  /*22d0*/  LDCU.64 UR4, c[0x0][0x388] ;  /* 0x00007100ff0477ac */ /* 0x000e220008000a00 */
[----:B------:R-:W1:Y:S01]  /*22e0*/  F2I.U32.TRUNC.NTZ R3, R0 ;  /* 0x0000000000037305 */ /* 0x000e62000020f000 */
[----:B0-----:R-:W-:-:S04]  /*22f0*/  IADD3 R10, P0, PT, R10, UR4, RZ ;  /* 0x000000040a0a7c10 */ /* 0x001fc8000ff1e0ff */
[----:B------:R-:W-:-:S05]  /*2300*/  IADD3.X R11, PT, PT, R9, UR5, RZ, P0, !PT ;  /* 0x00000005090b7c10 */ /* 0x000fca00087fe4ff */
[----:B-1----:R-:W-:Y:S01]  /*2310*/  STG.E.U8 desc[UR10][R10.64], R3 ;  /* 0x000000030a007986 */ /* 0x002fe2000c10110a */
[----:B------:R-:W-:Y:S05]  /*2320*/  EXIT ;  /* 0x000000000000794d */ /* 0x000fea0003800000 */
        .weak           $__internal_2_$__cuda_sm3x_div_rn_noftz_f32_slowpath
        .type           $__internal_2_$__cuda_sm3x_div_rn_noftz_f32_slowpath,@function
        .size           $__internal_2_$__cuda_sm3x_div_rn_noftz_f32_slowpath,(.L_x_81 - $__internal_2_$__cuda_sm3x_div_rn_noftz_f32_slowpath)
$__internal_2_$__cuda_sm3x_div_rn_noftz_f32_slowpath:
[----:B------:R-:W-:Y:S01]  /*2330*/  SHF.R.U32.HI R13, RZ, 0x17, R0 ;  /* 0x00000017ff0d7819 */ /* 0x000fe20000011600 */
[----:B------:R-:W-:Y:S01]  /*2340*/  BSSY.RECONVERGENT B1, `(.L_x_67) ;  /* 0x0000062000017945 */ /* 0x000fe20003800200 */
[----:B------:R-:W-:Y:S02]  /*2350*/  SHF.R.U32.HI R20, RZ, 0x17, R3 ;  /* 0x00000017ff147819 */ /* 0x000fe40000011603 */
[----:B------:R-:W-:Y:S02]  /*2360*/  LOP3.LUT R13, R13, 0xff, RZ, 0xc0, !PT ;  /* 0x000000ff0d0d7812 */ /* 0x000fe400078ec0ff */
[----:B------:R-:W-:Y:S02]  /*2370*/  LOP3.LUT R20, R20, 0xff, RZ, 0xc0, !PT ;  /* 0x000000ff14147812 */ /* 0x000fe400078ec0ff */
[----:B------:R-:W-:-:S03]  /*2380*/  IADD3 R21, PT, PT, R13, -0x1, RZ ;  /* 0xffffffff0d157810 */ /* 0x000fc60007ffe0ff */
[----:B------:R-:W-:Y:S01]  /*2390*/  VIADD R22, R20, 0xffffffff ;  /* 0xffffffff14167836 */ /* 0x000fe20000000000 */
[----:B------:R-:W-:-:S04]  /*23a0*/  ISETP.GT.U32.AND P0, PT, R21, 0xfd, PT ;  /* 0x000000fd1500780c */ /* 0x000fc80003f04070 */
[----:B------:R-:W-:-:S13]  /*23b0*/  ISETP.GT.U32.OR P0, PT, R22, 0xfd, P0 ;  /* 0x000000fd1600780c */ /* 0x000fda0000704470 */
[----:B------:R-:W-:Y:S01]  /*23c0*/  @!P0 MOV R14, RZ ;  /* 0x000000ff000e8202 */ /* 0x000fe20000000f00 */
        /* <DEDUP_REMOVED lines=24> */
.L_x_68:
[----:B------:R-:W-:Y:S01]  /*2550*/  LEA R21, R13, 0xc0800000, 0x17 ;  /* 0xc08000000d157811 */ /* 0x000fe200078eb8ff */
[----:B------:R-:W-:Y:S01]  /*2560*/  VIADD R20, R20, 0xffffff81 ;  /* 0xffffff8114147836 */ /* 0x000fe20000000000 */
[----:B------:R-:W-:Y:S02]  /*2570*/  BSSY.RECONVERGENT B2, `(.L_x_73) ;  /* 0x0000035000027945 */ /* 0x000fe40003800200 */
[----:B------:R-:W-:Y:S01]  /*2580*/  IADD3 R24, PT, PT, -R21, R0, RZ ;  /* 0x0000000015187210 */ /* 0x000fe20007ffe1ff */
[C---:B------:R-:W-:Y:S01]  /*2590*/  IMAD R0, R20.reuse, -0x800000, R3 ;  /* 0xff80000014007824 */ /* 0x040fe200078e0203 */
[----:B------:R-:W-:Y:S02]  /*25a0*/  IADD3 R13, PT, PT, R20, 0x7f, -R13 ;  /* 0x0000007f140d7810 */ /* 0x000fe40007ffe80d */
[----:B------:R-:W0:Y:S01]  /*25b0*/  MUFU.RCP R21, R24 ;  /* 0x0000001800157308 */ /* 0x000e220000001000 */
[----:B------:R-:W-:Y:S01]  /*25c0*/  FADD.FTZ R23, -R24, -RZ ;  /* 0x800000ff18177221 */ /* 0x000fe20000010100 */
[----:B------:R-:W-:-:S03]  /*25d0*/  IADD3 R13, PT, PT, R13, R14, RZ ;  /* 0x0000000e0d0d7210 */ /* 0x000fc60007ffe0ff */
        /* <DEDUP_REMOVED lines=21> */
[----:B------:R-:W-:Y:S01]  /*2730*/  IADD3 R20, PT, PT, R3, 0x20, RZ ;  /* 0x0000002003147810 */ /* 0x000fe20007ffe0ff */
[CCC-:B------:R-:W-:Y:S01]  /*2740*/  FFMA.RP R14, R21.reuse, R23.reuse, R22.reuse ;  /* 0x00000017150e7223 */ /* 0x1c0fe20000008016 */
[----:B------:R-:W-:Y:S01]  /*2750*/  FFMA.RM R21, R21, R23, R22 ;  /* 0x0000001715157223 */ /* 0x000fe20000004016 */
[----:B------:R-:W-:Y:S02]  /*2760*/  ISETP.NE.AND P2, PT, R3, RZ, PT ;  /* 0x000000ff0300720c */ /* 0x000fe40003f45270 */
[----:B------:R-:W-:Y:S02]  /*2770*/  LOP3.LUT R13, R13, 0x7fffff, RZ, 0xc0, !PT ;  /* 0x007fffff0d0d7812 */ /* 0x000fe400078ec0ff */
[----:B------:R-:W-:Y:S02]  /*2780*/  ISETP.NE.AND P1, PT, R3, RZ, PT ;  /* 0x000000ff0300720c */ /* 0x000fe40003f25270 */
[----:B------:R-:W-:-:S02]  /*2790*/  LOP3.LUT R13, R13, 0x800000, RZ, 0xfc, !PT ;  /* 0x008000000d0d7812 */ /* 0x000fc400078efcff */
[----:B------:R-:W-:Y:S02]  /*27a0*/  IADD3 R3, PT, PT, -R3, RZ, RZ ;  /* 0x000000ff03037210 */ /* 0x000fe40007ffe1ff */
[----:B------:R-:W-:Y:S02]  /*27b0*/  SHF.L.U32 R20, R13, R20, RZ ;  /* 0x000000140d147219 */ /* 0x000fe400000006ff */
[----:B------:R-:W-:Y:S02]  /*27c0*/  FSETP.NEU.FTZ.AND P0, PT, R14, R21, PT ;  /* 0x000000150e00720b */ /* 0x000fe40003f1d000 */
[----:B------:R-:W-:Y:S02]  /*27d0*/  SEL R14, R3, RZ, P2 ;  /* 0x000000ff030e7207 */ /* 0x000fe40001000000 */
[----:B------:R-:W-:Y:S02]  /*27e0*/  ISETP.NE.AND P1, PT, R20, RZ, P1 ;  /* 0x000000ff1400720c */ /* 0x000fe40000f25270 */
[----:B------:R-:W-:-:S02]  /*27f0*/  SHF.R.U32.HI R14, RZ, R14, R13 ;  /* 0x0000000eff0e7219 */ /* 0x000fc4000001160d */
[----:B------:R-:W-:Y:S02]  /*2800*/  PLOP3.LUT P0, PT, P0, P1, PT, 0xf8, 0x8f ;  /* 0x00000000008f781c */ /* 0x000fe40000703f70 */
[----:B------:R-:W-:Y:S02]  /*2810*/  SHF.R.U32.HI R13, RZ, 0x1, R14 ;  /* 0x00000001ff0d7819 */ /* 0x000fe4000001160e */
[----:B------:R-:W-:-:S04]  /*2820*/  SEL R20, RZ, 0x1, !P0 ;  /* 0x00000001ff147807 */ /* 0x000fc80004000000 */
[----:B------:R-:W-:-:S04]  /*2830*/  LOP3.LUT R3, R20, 0x1, R13, 0xf8, !PT ;  /* 0x0000000114037812 */ /* 0x000fc800078ef80d */
[----:B------:R-:W-:-:S05]  /*2840*/  LOP3.LUT R14, R3, R14, RZ, 0xc0, !PT ;  /* 0x0000000e030e7212 */ /* 0x000fca00078ec0ff */
[----:B------:R-:W-:-:S05]  /*2850*/  IMAD.IADD R13, R13, 0x1, R14 ;  /* 0x000000010d0d7824 */ /* 0x000fca00078e020e */
[----:B------:R-:W-:Y:S01]  /*2860*/  LOP3.LUT R0, R13, R0, RZ, 0xfc, !PT ;  /* 0x000000000d007212 */ /* 0x000fe200078efcff */
[----:B------:R-:W-:Y:S06]  /*2870*/  BRA `(.L_x_76) ;  /* 0x0000000000107947 */ /* 0x000fec0003800000 */
.L_x_75:
[----:B------:R-:W-:-:S04]  /*2880*/  LOP3.LUT R0, R0, 0x80000000, RZ, 0xc0, !PT ;  /* 0x8000000000007812 */ /* 0x000fc800078ec0ff */
[----:B------:R-:W-:Y:S01]  /*2890*/  LOP3.LUT R0, R0, 0x7f800000, RZ, 0xfc, !PT ;  /* 0x7f80000000007812 */ /* 0x000fe200078efcff */
[----:B------:R-:W-:Y:S06]  /*28a0*/  BRA `(.L_x_76) ;  /* 0x0000000000047947 */ /* 0x000fec0003800000 */
.L_x_74:
[----:B------:R-:W-:-:S07]  /*28b0*/  LEA R0, R13, R0, 0x17 ;  /* 0x000000000d007211 */ /* 0x000fce00078eb8ff */
.L_x_76:
[----:B------:R-:W-:Y:S05]  /*28c0*/  BSYNC.RECONVERGENT B2 ;  /* 0x0000000000027941 */ /* 0x000fea0003800200 */
.L_x_73:
[----:B------:R-:W-:Y:S05]  /*28d0*/  BRA `(.L_x_77) ;  /* 0x0000000000207947 */ /* 0x000fea0003800000 */
.L_x_72:
[----:B------:R-:W-:-:S04]  /*28e0*/  LOP3.LUT R0, R0, 0x80000000, R3, 0x48, !PT ;  /* 0x8000000000007812 */ /* 0x000fc800078e4803 */
[----:B------:R-:W-:Y:S01]  /*28f0*/  LOP3.LUT R0, R0, 0x7f800000, RZ, 0xfc, !PT ;  /* 0x7f80000000007812 */ /* 0x000fe200078efcff */
[----:B------:R-:W-:Y:S06]  /*2900*/  BRA `(.L_x_77) ;  /* 0x0000000000147947 */ /* 0x000fec0003800000 */
.L_x_71:
[----:B------:R-:W-:Y:S01]  /*2910*/  LOP3.LUT R0, R0, 0x80000000, R3, 0x48, !PT ;  /* 0x8000000000007812 */ /* 0x000fe200078e4803 */
[----:B------:R-:W-:Y:S06]  /*2920*/  BRA `(.L_x_77) ;  /* 0x00000000000c7947 */ /* 0x000fec0003800000 */
.L_x_70:
[----:B------:R-:W0:Y:S01]  /*2930*/  MUFU.RSQ R0, -QNAN ;  /* 0xffc0000000007908 */ /* 0x000e220000001400 */
[----:B------:R-:W-:Y:S05]  /*2940*/  BRA `(.L_x_77) ;  /* 0x0000000000047947 */ /* 0x000fea0003800000 */
.L_x_69:
[----:B------:R-:W-:-:S07]  /*2950*/  FADD.FTZ R0, R3, R0 ;  /* 0x0000000003007221 */ /* 0x000fce0000010000 */
.L_x_77:
[----:B------:R-:W-:Y:S05]  /*2960*/  BSYNC.RECONVERGENT B1 ;  /* 0x0000000000017941 */ /* 0x000fea0003800200 */
.L_x_67:
[----:B------:R-:W-:-:S04]  /*2970*/  HFMA2 R13, -RZ, RZ, 0, 0 ;  /* 0x00000000ff0d7431 */ /* 0x000fc800000001ff */
[----:B0-----:R-:W-:Y:S05]  /*2980*/  RET.REL.NODEC R12 `(bilateral_filter_sm) ;  /* 0xffffffd40c9c7950 */ /* 0x001fea0003c3ffff */
.L_x_78:
        /* <DEDUP_REMOVED lines=15> */
.L_x_81:


//--------------------- .nv.global.init           --------------------------
	.section	.nv.global.init,"aw",@progbits
	.align	4
.nv.global.init:
	.type		FILTER_SIZE,@object
	.size		FILTER_SIZE,(FILTER_HALFSIZE - FILTER_SIZE)
FILTER_SIZE:
        /*0000*/ 	.byte	0x09, 0x00, 0x00, 0x00
	.type		FILTER_HALFSIZE,@object
	.size		FILTER_HALFSIZE,(.L_1 - FILTER_HALFSIZE)
FILTER_HALFSIZE:
        /*0004*/ 	.byte	0x04, 0x00, 0x00, 0x00
.L_1:


//--------------------- .nv.shared.reserved.0     --------------------------
	.section	.nv.shared.reserved.0,"aw",@nobits
	.weak		__nv_reservedSMEM_offset_0_alias
	.size		__nv_reservedSMEM_offset_0_alias, 0, 64
	.other		__nv_reservedSMEM_offset_0_alias,@"STO_CUDA_RESERVED_SHARED STV_DEFAULT"
__nv_reservedSMEM_offset_0_alias:
	.zero		0
	.zero		64


//--------------------- .nv.shared.bilateral_filter_sm --------------------------
	.section	.nv.shared.bilateral_filter_sm,"aw",@nobits
	.sectionflags	@""
	.align	4
.nv.shared.bilateral_filter_sm:
	.zero		7748


//--------------------- .nv.constant0.bilateral_filter_2d_unoptimized --------------------------
	.section	.nv.constant0.bilateral_filter_2d_unoptimized,"a",@progbits
	.sectionflags	@""
	.align	4
.nv.constant0.bilateral_filter_2d_unoptimized:
	.zero		920


//--------------------- .nv.constant0.bilateral_filter_2d --------------------------
	.section	.nv.constant0.bilateral_filter_2d,"a",@progbits
	.sectionflags	@""
	.align	4
.nv.constant0.bilateral_filter_2d:
	.zero		920


//--------------------- .nv.constant0.bilateral_filter_sm --------------------------
	.section	.nv.constant0.bilateral_filter_sm,"a",@progbits
	.sectionflags	@""
	.align	4
.nv.constant0.bilateral_filter_sm:
	.zero		920


//--------------------- SYMBOLS --------------------------

	.type		.nv.reservedSmem.offset0,@object
	.size		.nv.reservedSmem.offset0,0x4
	.type		.nv.reservedSmem.cap,@object
	.size		.nv.reservedSmem.cap,0x4
